//
// Generated by NVIDIA NVVM Compiler
//
// Compiler Build ID: CL-36424714
// Cuda compilation tools, release 13.0, V13.0.88
// Based on NVVM 20.0.0
//

.version 9.0
.target sm_100
.address_size 64

	// .globl	_Z15bodyForceKernelP4Bodyfi
.extern .shared .align 16 .b8 sh[];

.visible .entry _Z15bodyForceKernelP4Bodyfi(
	.param .u64 .ptr .align 1 _Z15bodyForceKernelP4Bodyfi_param_0,
	.param .f32 _Z15bodyForceKernelP4Bodyfi_param_1,
	.param .u32 _Z15bodyForceKernelP4Bodyfi_param_2
)
{
	.reg .pred 	%p<16>;
	.reg .b32 	%r<54>;
	.reg .b32 	%f<334>;
	.reg .b64 	%rd<9>;

	ld.param.u64 	%rd2, [_Z15bodyForceKernelP4Bodyfi_param_0];
	ld.param.f32 	%f51, [_Z15bodyForceKernelP4Bodyfi_param_1];
	ld.param.u32 	%r28, [_Z15bodyForceKernelP4Bodyfi_param_2];
	cvta.to.global.u64 	%rd1, %rd2;
	mov.u32 	%r1, %ntid.x;
	mov.u32 	%r29, %ctaid.x;
	mov.u32 	%r2, %tid.x;
	mad.lo.s32 	%r3, %r29, %r1, %r2;
	setp.ge.s32 	%p1, %r3, %r28;
	@%p1 bra 	$L__BB0_2;
	mul.wide.s32 	%rd3, %r3, 28;
	add.s64 	%rd4, %rd1, %rd3;
	ld.global.f32 	%f312, [%rd4];
	ld.global.f32 	%f313, [%rd4+4];
	ld.global.f32 	%f314, [%rd4+8];
$L__BB0_2:
	add.s32 	%r30, %r1, %r28;
	add.s32 	%r31, %r30, -1;
	div.u32 	%r4, %r31, %r1;
	setp.lt.s32 	%p2, %r4, 1;
	mov.f32 	%f328, 0f00000000;
	mov.f32 	%f329, %f328;
	mov.f32 	%f330, %f328;
	@%p2 bra 	$L__BB0_20;
	shl.b32 	%r33, %r1, 2;
	mov.u32 	%r34, sh;
	add.s32 	%r5, %r34, %r33;
	add.s32 	%r6, %r5, %r33;
	add.s32 	%r7, %r6, %r33;
	shl.b32 	%r35, %r2, 2;
	add.s32 	%r8, %r34, %r35;
	add.s32 	%r9, %r5, %r35;
	add.s32 	%r10, %r6, %r35;
	and.b32  	%r11, %r1, 7;
	shl.b32 	%r36, %r1, 3;
	add.s32 	%r12, %r36, 16;
	mad.lo.s32 	%r13, %r1, 12, 28;
	mov.f32 	%f330, 0f00000000;
	mov.b32 	%r50, 0;
	mov.f32 	%f329, %f330;
	mov.f32 	%f328, %f330;
$L__BB0_4:
	mad.lo.s32 	%r15, %r50, %r1, %r2;
	setp.ge.s32 	%p3, %r15, %r28;
	@%p3 bra 	$L__BB0_6;
	mul.wide.s32 	%rd5, %r15, 28;
	add.s64 	%rd6, %rd1, %rd5;
	ld.global.f32 	%f56, [%rd6];
	st.shared.f32 	[%r8], %f56;
	ld.global.f32 	%f57, [%rd6+4];
	st.shared.f32 	[%r9], %f57;
	ld.global.f32 	%f58, [%rd6+8];
	st.shared.f32 	[%r10], %f58;
	ld.global.f32 	%f318, [%rd6+24];
	bra.uni 	$L__BB0_7;
$L__BB0_6:
	mov.b32 	%r37, 0;
	st.shared.u32 	[%r8], %r37;
	st.shared.u32 	[%r9], %r37;
	st.shared.u32 	[%r10], %r37;
	mov.f32 	%f318, 0f00000000;
$L__BB0_7:
	setp.ge.s32 	%p4, %r3, %r28;
	shl.b32 	%r38, %r2, 2;
	add.s32 	%r39, %r7, %r38;
	st.shared.f32 	[%r39], %f318;
	bar.sync 	0;
	@%p4 bra 	$L__BB0_19;
	setp.lt.u32 	%p5, %r1, 8;
	mov.b32 	%r53, 0;
	@%p5 bra 	$L__BB0_11;
	and.b32  	%r42, %r1, -8;
	neg.s32 	%r52, %r42;
	mov.u32 	%r51, sh;
$L__BB0_10:
	.pragma "nounroll";
	and.b32  	%r53, %r1, 2040;
	ld.shared.v4.f32 	{%f60, %f61, %f62, %f63}, [%r51];
	sub.f32 	%f64, %f60, %f312;
	shl.b32 	%r43, %r1, 2;
	add.s32 	%r44, %r51, 16;
	add.s32 	%r45, %r44, %r43;
	ld.shared.f32 	%f65, [%r45+-16];
	sub.f32 	%f66, %f65, %f313;
	add.s32 	%r46, %r51, %r12;
	ld.shared.v2.f32 	{%f67, %f68}, [%r46+-16];
	sub.f32 	%f69, %f67, %f314;
	mul.f32 	%f70, %f66, %f66;
	fma.rn.f32 	%f71, %f64, %f64, %f70;
	fma.rn.f32 	%f72, %f69, %f69, %f71;
	add.f32 	%f73, %f72, 0f3C23D70B;
	rsqrt.approx.f32 	%f74, %f73;
	add.s32 	%r47, %r51, %r13;
	ld.shared.f32 	%f75, [%r47+-28];
	mul.f32 	%f76, %f74, %f74;
	mul.f32 	%f77, %f74, %f76;
	mul.f32 	%f78, %f75, %f77;
	fma.rn.f32 	%f79, %f64, %f78, %f328;
	fma.rn.f32 	%f80, %f66, %f78, %f329;
	fma.rn.f32 	%f81, %f69, %f78, %f330;
	sub.f32 	%f82, %f61, %f312;
	ld.shared.f32 	%f83, [%r45+-12];
	sub.f32 	%f84, %f83, %f313;
	sub.f32 	%f85, %f68, %f314;
	mul.f32 	%f86, %f84, %f84;
	fma.rn.f32 	%f87, %f82, %f82, %f86;
	fma.rn.f32 	%f88, %f85, %f85, %f87;
	add.f32 	%f89, %f88, 0f3C23D70B;
	rsqrt.approx.f32 	%f90, %f89;
	ld.shared.f32 	%f91, [%r47+-24];
	mul.f32 	%f92, %f90, %f90;
	mul.f32 	%f93, %f90, %f92;
	mul.f32 	%f94, %f91, %f93;
	fma.rn.f32 	%f95, %f82, %f94, %f79;
	fma.rn.f32 	%f96, %f84, %f94, %f80;
	fma.rn.f32 	%f97, %f85, %f94, %f81;
	sub.f32 	%f98, %f62, %f312;
	ld.shared.f32 	%f99, [%r45+-8];
	sub.f32 	%f100, %f99, %f313;
	ld.shared.v2.f32 	{%f101, %f102}, [%r46+-8];
	sub.f32 	%f103, %f101, %f314;
	mul.f32 	%f104, %f100, %f100;
	fma.rn.f32 	%f105, %f98, %f98, %f104;
	fma.rn.f32 	%f106, %f103, %f103, %f105;
	add.f32 	%f107, %f106, 0f3C23D70B;
	rsqrt.approx.f32 	%f108, %f107;
	ld.shared.f32 	%f109, [%r47+-20];
	mul.f32 	%f110, %f108, %f108;
	mul.f32 	%f111, %f108, %f110;
	mul.f32 	%f112, %f109, %f111;
	fma.rn.f32 	%f113, %f98, %f112, %f95;
	fma.rn.f32 	%f114, %f100, %f112, %f96;
	fma.rn.f32 	%f115, %f103, %f112, %f97;
	sub.f32 	%f116, %f63, %f312;
	ld.shared.f32 	%f117, [%r45+-4];
	sub.f32 	%f118, %f117, %f313;
	sub.f32 	%f119, %f102, %f314;
	mul.f32 	%f120, %f118, %f118;
	fma.rn.f32 	%f121, %f116, %f116, %f120;
	fma.rn.f32 	%f122, %f119, %f119, %f121;
	add.f32 	%f123, %f122, 0f3C23D70B;
	rsqrt.approx.f32 	%f124, %f123;
	ld.shared.f32 	%f125, [%r47+-16];
	mul.f32 	%f126, %f124, %f124;
	mul.f32 	%f127, %f124, %f126;
	mul.f32 	%f128, %f125, %f127;
	fma.rn.f32 	%f129, %f116, %f128, %f113;
	fma.rn.f32 	%f130, %f118, %f128, %f114;
	fma.rn.f32 	%f131, %f119, %f128, %f115;
	ld.shared.v4.f32 	{%f132, %f133, %f134, %f135}, [%r51+16];
	sub.f32 	%f136, %f132, %f312;
	ld.shared.f32 	%f137, [%r45];
	sub.f32 	%f138, %f137, %f313;
	ld.shared.v2.f32 	{%f139, %f140}, [%r46];
	sub.f32 	%f141, %f139, %f314;
	mul.f32 	%f142, %f138, %f138;
	fma.rn.f32 	%f143, %f136, %f136, %f142;
	fma.rn.f32 	%f144, %f141, %f141, %f143;
	add.f32 	%f145, %f144, 0f3C23D70B;
	rsqrt.approx.f32 	%f146, %f145;
	ld.shared.f32 	%f147, [%r47+-12];
	mul.f32 	%f148, %f146, %f146;
	mul.f32 	%f149, %f146, %f148;
	mul.f32 	%f150, %f147, %f149;
	fma.rn.f32 	%f151, %f136, %f150, %f129;
	fma.rn.f32 	%f152, %f138, %f150, %f130;
	fma.rn.f32 	%f153, %f141, %f150, %f131;
	sub.f32 	%f154, %f133, %f312;
	ld.shared.f32 	%f155, [%r45+4];
	sub.f32 	%f156, %f155, %f313;
	sub.f32 	%f157, %f140, %f314;
	mul.f32 	%f158, %f156, %f156;
	fma.rn.f32 	%f159, %f154, %f154, %f158;
	fma.rn.f32 	%f160, %f157, %f157, %f159;
	add.f32 	%f161, %f160, 0f3C23D70B;
	rsqrt.approx.f32 	%f162, %f161;
	ld.shared.f32 	%f163, [%r47+-8];
	mul.f32 	%f164, %f162, %f162;
	mul.f32 	%f165, %f162, %f164;
	mul.f32 	%f166, %f163, %f165;
	fma.rn.f32 	%f167, %f154, %f166, %f151;
	fma.rn.f32 	%f168, %f156, %f166, %f152;
	fma.rn.f32 	%f169, %f157, %f166, %f153;
	sub.f32 	%f170, %f134, %f312;
	ld.shared.f32 	%f171, [%r45+8];
	sub.f32 	%f172, %f171, %f313;
	ld.shared.v2.f32 	{%f173, %f174}, [%r46+8];
	sub.f32 	%f175, %f173, %f314;
	mul.f32 	%f176, %f172, %f172;
	fma.rn.f32 	%f177, %f170, %f170, %f176;
	fma.rn.f32 	%f178, %f175, %f175, %f177;
	add.f32 	%f179, %f178, 0f3C23D70B;
	rsqrt.approx.f32 	%f180, %f179;
	ld.shared.f32 	%f181, [%r47+-4];
	mul.f32 	%f182, %f180, %f180;
	mul.f32 	%f183, %f180, %f182;
	mul.f32 	%f184, %f181, %f183;
	fma.rn.f32 	%f185, %f170, %f184, %f167;
	fma.rn.f32 	%f186, %f172, %f184, %f168;
	fma.rn.f32 	%f187, %f175, %f184, %f169;
	sub.f32 	%f188, %f135, %f312;
	ld.shared.f32 	%f189, [%r45+12];
	sub.f32 	%f190, %f189, %f313;
	sub.f32 	%f191, %f174, %f314;
	mul.f32 	%f192, %f190, %f190;
	fma.rn.f32 	%f193, %f188, %f188, %f192;
	fma.rn.f32 	%f194, %f191, %f191, %f193;
	add.f32 	%f195, %f194, 0f3C23D70B;
	rsqrt.approx.f32 	%f196, %f195;
	ld.shared.f32 	%f197, [%r47];
	mul.f32 	%f198, %f196, %f196;
	mul.f32 	%f199, %f196, %f198;
	mul.f32 	%f200, %f197, %f199;
	fma.rn.f32 	%f328, %f188, %f200, %f185;
	fma.rn.f32 	%f329, %f190, %f200, %f186;
	fma.rn.f32 	%f330, %f191, %f200, %f187;
	add.s32 	%r52, %r52, 8;
	add.s32 	%r51, %r51, 32;
	setp.ne.s32 	%p6, %r52, 0;
	@%p6 bra 	$L__BB0_10;
$L__BB0_11:
	setp.eq.s32 	%p7, %r11, 0;
	@%p7 bra 	$L__BB0_19;
	setp.eq.s32 	%p8, %r11, 1;
	shl.b32 	%r48, %r53, 2;
	mov.u32 	%r49, sh;
	add.s32 	%r23, %r49, %r48;
	ld.shared.f32 	%f201, [%r23];
	sub.f32 	%f202, %f201, %f312;
	add.s32 	%r24, %r5, %r48;
	ld.shared.f32 	%f203, [%r24];
	sub.f32 	%f204, %f203, %f313;
	add.s32 	%r25, %r6, %r48;
	ld.shared.f32 	%f205, [%r25];
	sub.f32 	%f206, %f205, %f314;
	mul.f32 	%f207, %f204, %f204;
	fma.rn.f32 	%f208, %f202, %f202, %f207;
	fma.rn.f32 	%f209, %f206, %f206, %f208;
	add.f32 	%f210, %f209, 0f3C23D70B;
	rsqrt.approx.f32 	%f211, %f210;
	add.s32 	%r26, %r7, %r48;
	ld.shared.f32 	%f212, [%r26];
	mul.f32 	%f213, %f211, %f211;
	mul.f32 	%f214, %f211, %f213;
	mul.f32 	%f215, %f212, %f214;
	fma.rn.f32 	%f328, %f202, %f215, %f328;
	fma.rn.f32 	%f329, %f204, %f215, %f329;
	fma.rn.f32 	%f330, %f206, %f215, %f330;
	@%p8 bra 	$L__BB0_19;
	setp.eq.s32 	%p9, %r11, 2;
	ld.shared.f32 	%f216, [%r23+4];
	sub.f32 	%f217, %f216, %f312;
	ld.shared.f32 	%f218, [%r24+4];
	sub.f32 	%f219, %f218, %f313;
	ld.shared.f32 	%f220, [%r25+4];
	sub.f32 	%f221, %f220, %f314;
	mul.f32 	%f222, %f219, %f219;
	fma.rn.f32 	%f223, %f217, %f217, %f222;
	fma.rn.f32 	%f224, %f221, %f221, %f223;
	add.f32 	%f225, %f224, 0f3C23D70B;
	rsqrt.approx.f32 	%f226, %f225;
	ld.shared.f32 	%f227, [%r26+4];
	mul.f32 	%f228, %f226, %f226;
	mul.f32 	%f229, %f226, %f228;
	mul.f32 	%f230, %f227, %f229;
	fma.rn.f32 	%f328, %f217, %f230, %f328;
	fma.rn.f32 	%f329, %f219, %f230, %f329;
	fma.rn.f32 	%f330, %f221, %f230, %f330;
	@%p9 bra 	$L__BB0_19;
	setp.eq.s32 	%p10, %r11, 3;
	ld.shared.f32 	%f231, [%r23+8];
	sub.f32 	%f232, %f231, %f312;
	ld.shared.f32 	%f233, [%r24+8];
	sub.f32 	%f234, %f233, %f313;
	ld.shared.f32 	%f235, [%r25+8];
	sub.f32 	%f236, %f235, %f314;
	mul.f32 	%f237, %f234, %f234;
	fma.rn.f32 	%f238, %f232, %f232, %f237;
	fma.rn.f32 	%f239, %f236, %f236, %f238;
	add.f32 	%f240, %f239, 0f3C23D70B;
	rsqrt.approx.f32 	%f241, %f240;
	ld.shared.f32 	%f242, [%r26+8];
	mul.f32 	%f243, %f241, %f241;
	mul.f32 	%f244, %f241, %f243;
	mul.f32 	%f245, %f242, %f244;
	fma.rn.f32 	%f328, %f232, %f245, %f328;
	fma.rn.f32 	%f329, %f234, %f245, %f329;
	fma.rn.f32 	%f330, %f236, %f245, %f330;
	@%p10 bra 	$L__BB0_19;
	setp.eq.s32 	%p11, %r11, 4;
	ld.shared.f32 	%f246, [%r23+12];
	sub.f32 	%f247, %f246, %f312;
	ld.shared.f32 	%f248, [%r24+12];
	sub.f32 	%f249, %f248, %f313;
	ld.shared.f32 	%f250, [%r25+12];
	sub.f32 	%f251, %f250, %f314;
	mul.f32 	%f252, %f249, %f249;
	fma.rn.f32 	%f253, %f247, %f247, %f252;
	fma.rn.f32 	%f254, %f251, %f251, %f253;
	add.f32 	%f255, %f254, 0f3C23D70B;
	rsqrt.approx.f32 	%f256, %f255;
	ld.shared.f32 	%f257, [%r26+12];
	mul.f32 	%f258, %f256, %f256;
	mul.f32 	%f259, %f256, %f258;
	mul.f32 	%f260, %f257, %f259;
	fma.rn.f32 	%f328, %f247, %f260, %f328;
	fma.rn.f32 	%f329, %f249, %f260, %f329;
	fma.rn.f32 	%f330, %f251, %f260, %f330;
	@%p11 bra 	$L__BB0_19;
	setp.eq.s32 	%p12, %r11, 5;
	ld.shared.f32 	%f261, [%r23+16];
	sub.f32 	%f262, %f261, %f312;
	ld.shared.f32 	%f263, [%r24+16];
	sub.f32 	%f264, %f263, %f313;
	ld.shared.f32 	%f265, [%r25+16];
	sub.f32 	%f266, %f265, %f314;
	mul.f32 	%f267, %f264, %f264;
	fma.rn.f32 	%f268, %f262, %f262, %f267;
	fma.rn.f32 	%f269, %f266, %f266, %f268;
	add.f32 	%f270, %f269, 0f3C23D70B;
	rsqrt.approx.f32 	%f271, %f270;
	ld.shared.f32 	%f272, [%r26+16];
	mul.f32 	%f273, %f271, %f271;
	mul.f32 	%f274, %f271, %f273;
	mul.f32 	%f275, %f272, %f274;
	fma.rn.f32 	%f328, %f262, %f275, %f328;
	fma.rn.f32 	%f329, %f264, %f275, %f329;
	fma.rn.f32 	%f330, %f266, %f275, %f330;
	@%p12 bra 	$L__BB0_19;
	setp.eq.s32 	%p13, %r11, 6;
	ld.shared.f32 	%f276, [%r23+20];
	sub.f32 	%f277, %f276, %f312;
	ld.shared.f32 	%f278, [%r24+20];
	sub.f32 	%f279, %f278, %f313;
	ld.shared.f32 	%f280, [%r25+20];
	sub.f32 	%f281, %f280, %f314;
	mul.f32 	%f282, %f279, %f279;
	fma.rn.f32 	%f283, %f277, %f277, %f282;
	fma.rn.f32 	%f284, %f281, %f281, %f283;
	add.f32 	%f285, %f284, 0f3C23D70B;
	rsqrt.approx.f32 	%f286, %f285;
	ld.shared.f32 	%f287, [%r26+20];
	mul.f32 	%f288, %f286, %f286;
	mul.f32 	%f289, %f286, %f288;
	mul.f32 	%f290, %f287, %f289;
	fma.rn.f32 	%f328, %f277, %f290, %f328;
	fma.rn.f32 	%f329, %f279, %f290, %f329;
	fma.rn.f32 	%f330, %f281, %f290, %f330;
	@%p13 bra 	$L__BB0_19;
	ld.shared.f32 	%f291, [%r23+24];
	sub.f32 	%f292, %f291, %f312;
	ld.shared.f32 	%f293, [%r24+24];
	sub.f32 	%f294, %f293, %f313;
	ld.shared.f32 	%f295, [%r25+24];
	sub.f32 	%f296, %f295, %f314;
	mul.f32 	%f297, %f294, %f294;
	fma.rn.f32 	%f298, %f292, %f292, %f297;
	fma.rn.f32 	%f299, %f296, %f296, %f298;
	add.f32 	%f300, %f299, 0f3C23D70B;
	rsqrt.approx.f32 	%f301, %f300;
	ld.shared.f32 	%f302, [%r26+24];
	mul.f32 	%f303, %f301, %f301;
	mul.f32 	%f304, %f301, %f303;
	mul.f32 	%f305, %f302, %f304;
	fma.rn.f32 	%f328, %f292, %f305, %f328;
	fma.rn.f32 	%f329, %f294, %f305, %f329;
	fma.rn.f32 	%f330, %f296, %f305, %f330;
$L__BB0_19:
	bar.sync 	0;
	add.s32 	%r50, %r50, 1;
	setp.ne.s32 	%p14, %r50, %r4;
	@%p14 bra 	$L__BB0_4;
$L__BB0_20:
	setp.ge.s32 	%p15, %r3, %r28;
	@%p15 bra 	$L__BB0_22;
	mul.wide.s32 	%rd7, %r3, 28;
	add.s64 	%rd8, %rd1, %rd7;
	ld.global.f32 	%f306, [%rd8+12];
	fma.rn.f32 	%f307, %f51, %f328, %f306;
	st.global.f32 	[%rd8+12], %f307;
	ld.global.f32 	%f308, [%rd8+16];
	fma.rn.f32 	%f309, %f51, %f329, %f308;
	st.global.f32 	[%rd8+16], %f309;
	ld.global.f32 	%f310, [%rd8+20];
	fma.rn.f32 	%f311, %f51, %f330, %f310;
	st.global.f32 	[%rd8+20], %f311;
$L__BB0_22:
	ret;

}
	// .globl	_Z15integrateKernelP4Bodyfi
.visible .entry _Z15integrateKernelP4Bodyfi(
	.param .u64 .ptr .align 1 _Z15integrateKernelP4Bodyfi_param_0,
	.param .f32 _Z15integrateKernelP4Bodyfi_param_1,
	.param .u32 _Z15integrateKernelP4Bodyfi_param_2
)
{
	.reg .pred 	%p<2>;
	.reg .b32 	%r<6>;
	.reg .b32 	%f<11>;
	.reg .b64 	%rd<5>;

	ld.param.u64 	%rd1, [_Z15integrateKernelP4Bodyfi_param_0];
	ld.param.f32 	%f1, [_Z15integrateKernelP4Bodyfi_param_1];
	ld.param.u32 	%r2, [_Z15integrateKernelP4Bodyfi_param_2];
	mov.u32 	%r3, %ctaid.x;
	mov.u32 	%r4, %ntid.x;
	mov.u32 	%r5, %tid.x;
	mad.lo.s32 	%r1, %r3, %r4, %r5;
	setp.ge.s32 	%p1, %r1, %r2;
	@%p1 bra 	$L__BB1_2;
	cvta.to.global.u64 	%rd2, %rd1;
	mul.wide.s32 	%rd3, %r1, 28;
	add.s64 	%rd4, %rd2, %rd3;
	ld.global.f32 	%f2, [%rd4+12];
	ld.global.f32 	%f3, [%rd4];
	fma.rn.f32 	%f4, %f1, %f2, %f3;
	st.global.f32 	[%rd4], %f4;
	ld.global.f32 	%f5, [%rd4+16];
	ld.global.f32 	%f6, [%rd4+4];
	fma.rn.f32 	%f7, %f1, %f5, %f6;
	st.global.f32 	[%rd4+4], %f7;
	ld.global.f32 	%f8, [%rd4+20];
	ld.global.f32 	%f9, [%rd4+8];
	fma.rn.f32 	%f10, %f1, %f8, %f9;
	st.global.f32 	[%rd4+8], %f10;
$L__BB1_2:
	ret;

}


// ===== COMPILED SASS (sm_100) =====

	.target	sm_100

	.elftype	@"ET_EXEC"


//--------------------- .note.nv.tkinfo           --------------------------
	.section	.note.nv.tkinfo,"",@"SHT_NOTE"
	.sectionflags	@"SHF_NOTE_NV_TKINFO"
	.tkinfo
        /*0018*/ 	.word	0x00000002
        /*0030*/ 	.string	""
        /*0030*/ 	.string	"ptxas"
        /*0030*/ 	.string	"Cuda compilation tools, release 13.0, V13.0.88"
        /*0030*/ 	.string	"Build cuda_13.0.r13.0/compiler.36424714_0"
        /*0030*/ 	.string	"-arch sm_100 -m 64 "



//--------------------- .note.nv.cuinfo           --------------------------
	.section	.note.nv.cuinfo,"",@"SHT_NOTE"
	.sectionflags	@"SHF_NOTE_NV_CUINFO"
        /*0018*/ 	.short	0x0002
        /*001a*/ 	.short	0x0064
        /*001c*/ 	.short	0x0082
	.zero		2


//--------------------- .nv.info                  --------------------------
	.section	.nv.info,"",@"SHT_CUDA_INFO"
	.align	4


	//----- nvinfo : EIATTR_REGCOUNT
	.align		4
        /*0000*/ 	.byte	0x04, 0x2f
        /*0002*/ 	.short	(.L_1 - .L_0)
	.align		4
.L_0:
        /*0004*/ 	.word	index@(_Z15bodyForceKernelP4Bodyfi)
        /*0008*/ 	.word	0x00000020


	//----- nvinfo : EIATTR_FRAME_SIZE
	.align		4
.L_1:
        /*000c*/ 	.byte	0x04, 0x11
        /*000e*/ 	.short	(.L_3 - .L_2)
	.align		4
.L_2:
        /*0010*/ 	.word	index@(_Z15bodyForceKernelP4Bodyfi)
        /*0014*/ 	.word	0x00000000


	//----- nvinfo : EIATTR_REGCOUNT
	.align		4
.L_3:
        /*0018*/ 	.byte	0x04, 0x2f
        /*001a*/ 	.short	(.L_5 - .L_4)
	.align		4
.L_4:
        /*001c*/ 	.word	index@(_Z15integrateKernelP4Bodyfi)
        /*0020*/ 	.word	0x0000000c


	//----- nvinfo : EIATTR_FRAME_SIZE
	.align		4
.L_5:
        /*0024*/ 	.byte	0x04, 0x11
        /*0026*/ 	.short	(.L_7 - .L_6)
	.align		4
.L_6:
        /*0028*/ 	.word	index@(_Z15integrateKernelP4Bodyfi)
        /*002c*/ 	.word	0x00000000


	//----- nvinfo : EIATTR_MIN_STACK_SIZE
	.align		4
.L_7:
        /*0030*/ 	.byte	0x04, 0x12
        /*0032*/ 	.short	(.L_9 - .L_8)
	.align		4
.L_8:
        /*0034*/ 	.word	index@(_Z15integrateKernelP4Bodyfi)
        /*0038*/ 	.word	0x00000000


	//----- nvinfo : EIATTR_MIN_STACK_SIZE
	.align		4
.L_9:
        /*003c*/ 	.byte	0x04, 0x12
        /*003e*/ 	.short	(.L_11 - .L_10)
	.align		4
.L_10:
        /*0040*/ 	.word	index@(_Z15bodyForceKernelP4Bodyfi)
        /*0044*/ 	.word	0x00000000
.L_11:


//--------------------- .nv.compat                --------------------------
	.section	.nv.compat,"",@"SHT_CUDA_COMPAT_INFO"
	.align	4
        /*0000*/ 	.byte	0x02, 0x09, 0x00, 0x00, 0x02, 0x02, 0x01, 0x00, 0x02, 0x05, 0x05, 0x00, 0x03, 0x07, 0x01, 0x01
        /*0010*/ 	.byte	0x02, 0x03, 0x00, 0x00, 0x02, 0x06, 0x01, 0x00, 0x04, 0x0b, 0x08, 0x00, 0x01, 0x00, 0x00, 0x00
        /*0020*/ 	.byte	0x00, 0x00, 0x00, 0x00


//--------------------- .nv.info._Z15integrateKernelP4Bodyfi --------------------------
	.section	.nv.info._Z15integrateKernelP4Bodyfi,"",@"SHT_CUDA_INFO"
	.sectionflags	@""
	.align	4


	//----- nvinfo : EIATTR_CUDA_API_VERSION
	.align		4
        /*0000*/ 	.byte	0x04, 0x37
        /*0002*/ 	.short	(.L_13 - .L_12)
.L_12:
        /*0004*/ 	.word	0x00000082


	//----- nvinfo : EIATTR_KPARAM_INFO
	.align		4
.L_13:
        /*0008*/ 	.byte	0x04, 0x17
        /*000a*/ 	.short	(.L_15 - .L_14)
.L_14:
        /*000c*/ 	.word	0x00000000
        /*0010*/ 	.short	0x0002
        /*0012*/ 	.short	0x000c
        /*0014*/ 	.byte	0x00, 0xf0, 0x11, 0x00


	//----- nvinfo : EIATTR_KPARAM_INFO
	.align		4
.L_15:
        /*0018*/ 	.byte	0x04, 0x17
        /*001a*/ 	.short	(.L_17 - .L_16)
.L_16:
        /*001c*/ 	.word	0x00000000
        /*0020*/ 	.short	0x0001
        /*0022*/ 	.short	0x0008
        /*0024*/ 	.byte	0x00, 0xf0, 0x11, 0x00


	//----- nvinfo : EIATTR_KPARAM_INFO
	.align		4
.L_17:
        /*0028*/ 	.byte	0x04, 0x17
        /*002a*/ 	.short	(.L_19 - .L_18)
.L_18:
        /*002c*/ 	.word	0x00000000
        /*0030*/ 	.short	0x0000
        /*0032*/ 	.short	0x0000
        /*0034*/ 	.byte	0x00, 0xf5, 0x21, 0x00


	//----- nvinfo : EIATTR_SPARSE_MMA_MASK
	.align		4
.L_19:
        /*0038*/ 	.byte	0x03, 0x50
        /*003a*/ 	.short	0x0000


	//----- nvinfo : EIATTR_MAXREG_COUNT
	.align		4
        /*003c*/ 	.byte	0x03, 0x1b
        /*003e*/ 	.short	0x00ff


	//----- nvinfo : EIATTR_MERCURY_ISA_VERSION
	.align		4
        /*0040*/ 	.byte	0x03, 0x5f
        /*0042*/ 	.short	0x0101


	//----- nvinfo : EIATTR_VRC_CTA_INIT_COUNT
	.align		4
        /*0044*/ 	.byte	0x02, 0x4a
	.zero		1
	.zero		1


	//----- nvinfo : EIATTR_EXIT_INSTR_OFFSETS
	.align		4
        /*0048*/ 	.byte	0x04, 0x1c
        /*004a*/ 	.short	(.L_21 - .L_20)


	//   ....[0]....
.L_20:
        /*004c*/ 	.word	0x00000070


	//   ....[1]....
        /*0050*/ 	.word	0x00000180


	//----- nvinfo : EIATTR_CBANK_PARAM_SIZE
	.align		4
.L_21:
        /*0054*/ 	.byte	0x03, 0x19
        /*0056*/ 	.short	0x0010


	//----- nvinfo : EIATTR_PARAM_CBANK
	.align		4
        /*0058*/ 	.byte	0x04, 0x0a
        /*005a*/ 	.short	(.L_23 - .L_22)
	.align		4
.L_22:
        /*005c*/ 	.word	index@(.nv.constant0._Z15integrateKernelP4Bodyfi)
        /*0060*/ 	.short	0x0380
        /*0062*/ 	.short	0x0010


	//----- nvinfo : EIATTR_SW_WAR
	.align		4
.L_23:
        /*0064*/ 	.byte	0x04, 0x36
        /*0066*/ 	.short	(.L_25 - .L_24)
.L_24:
        /*0068*/ 	.word	0x00000008
.L_25:


//--------------------- .nv.info._Z15bodyForceKernelP4Bodyfi --------------------------
	.section	.nv.info._Z15bodyForceKernelP4Bodyfi,"",@"SHT_CUDA_INFO"
	.sectionflags	@""
	.align	4


	//----- nvinfo : EIATTR_CUDA_API_VERSION
	.align		4
        /*0000*/ 	.byte	0x04, 0x37
        /*0002*/ 	.short	(.L_27 - .L_26)
.L_26:
        /*0004*/ 	.word	0x00000082


	//----- nvinfo : EIATTR_KPARAM_INFO
	.align		4
.L_27:
        /*0008*/ 	.byte	0x04, 0x17
        /*000a*/ 	.short	(.L_29 - .L_28)
.L_28:
        /*000c*/ 	.word	0x00000000
        /*0010*/ 	.short	0x0002
        /*0012*/ 	.short	0x000c
        /*0014*/ 	.byte	0x00, 0xf0, 0x11, 0x00


	//----- nvinfo : EIATTR_KPARAM_INFO
	.align		4
.L_29:
        /*0018*/ 	.byte	0x04, 0x17
        /*001a*/ 	.short	(.L_31 - .L_30)
.L_30:
        /*001c*/ 	.word	0x00000000
        /*0020*/ 	.short	0x0001
        /*0022*/ 	.short	0x0008
        /*0024*/ 	.byte	0x00, 0xf0, 0x11, 0x00


	//----- nvinfo : EIATTR_KPARAM_INFO
	.align		4
.L_31:
        /*0028*/ 	.byte	0x04, 0x17
        /*002a*/ 	.short	(.L_33 - .L_32)
.L_32:
        /*002c*/ 	.word	0x00000000
        /*0030*/ 	.short	0x0000
        /*0032*/ 	.short	0x0000
        /*0034*/ 	.byte	0x00, 0xf5, 0x21, 0x00


	//----- nvinfo : EIATTR_SPARSE_MMA_MASK
	.align		4
.L_33:
        /*0038*/ 	.byte	0x03, 0x50
        /*003a*/ 	.short	0x0000


	//----- nvinfo : EIATTR_MAXREG_COUNT
	.align		4
        /*003c*/ 	.byte	0x03, 0x1b
        /*003e*/ 	.short	0x00ff


	//----- nvinfo : EIATTR_NUM_BARRIERS
	.align		4
        /*0040*/ 	.byte	0x02, 0x4c
        /*0042*/ 	.byte	0x01
	.zero		1


	//----- nvinfo : EIATTR_MERCURY_ISA_VERSION
	.align		4
        /*0044*/ 	.byte	0x03, 0x5f
        /*0046*/ 	.short	0x0101


	//----- nvinfo : EIATTR_UNUSED_LOAD_BYTE_OFFSET
	.align		4
        /*0048*/ 	.byte	0x04, 0x44
        /*004a*/ 	.short	(.L_35 - .L_34)


	//   ....[0]....
.L_34:
        /*004c*/ 	.word	0x00001600
        /*0050*/ 	.word	0x00000fff


	//----- nvinfo : EIATTR_VRC_CTA_INIT_COUNT
	.align		4
.L_35:
        /*0054*/ 	.byte	0x02, 0x4a
	.zero		1
	.zero		1


	//----- nvinfo : EIATTR_EXIT_INSTR_OFFSETS
	.align		4
        /*0058*/ 	.byte	0x04, 0x1c
        /*005a*/ 	.short	(.L_37 - .L_36)


	//   ....[0]....
.L_36:
        /*005c*/ 	.word	0x00001a20


	//   ....[1]....
        /*0060*/ 	.word	0x00001af0


	//----- nvinfo : EIATTR_CRS_STACK_SIZE
	.align		4
.L_37:
        /*0064*/ 	.byte	0x04, 0x1e
        /*0066*/ 	.short	(.L_39 - .L_38)
.L_38:
        /*0068*/ 	.word	0x00000000


	//----- nvinfo : EIATTR_CBANK_PARAM_SIZE
	.align		4
.L_39:
        /*006c*/ 	.byte	0x03, 0x19
        /*006e*/ 	.short	0x0010


	//----- nvinfo : EIATTR_PARAM_CBANK
	.align		4
        /*0070*/ 	.byte	0x04, 0x0a
        /*0072*/ 	.short	(.L_41 - .L_40)
	.align		4
.L_40:
        /*0074*/ 	.word	index@(.nv.constant0._Z15bodyForceKernelP4Bodyfi)
        /*0078*/ 	.short	0x0380
        /*007a*/ 	.short	0x0010


	//----- nvinfo : EIATTR_SW_WAR
	.align		4
.L_41:
        /*007c*/ 	.byte	0x04, 0x36
        /*007e*/ 	.short	(.L_43 - .L_42)
.L_42:
        /*0080*/ 	.word	0x00000008
.L_43:


//--------------------- .nv.callgraph             --------------------------
	.section	.nv.callgraph,"",@"SHT_CUDA_CALLGRAPH"
	.align	4
	.sectionentsize	8
	.align		4
        /*0000*/ 	.word	0x00000000
	.align		4
        /*0004*/ 	.word	0xffffffff
	.align		4
        /*0008*/ 	.word	0x00000000
	.align		4
        /*000c*/ 	.word	0xfffffffe
	.align		4
        /*0010*/ 	.word	0x00000000
	.align		4
        /*0014*/ 	.word	0xfffffffd
	.align		4
        /*0018*/ 	.word	0x00000000
	.align		4
        /*001c*/ 	.word	0xfffffffc


//--------------------- .text._Z15integrateKernelP4Bodyfi --------------------------
	.section	.text._Z15integrateKernelP4Bodyfi,"ax",@progbits
	.align	128
        .global         _Z15integrateKernelP4Bodyfi
        .type           _Z15integrateKernelP4Bodyfi,@function
        .size           _Z15integrateKernelP4Bodyfi,(.L_x_8 - _Z15integrateKernelP4Bodyfi)
        .other          _Z15integrateKernelP4Bodyfi,@"STO_CUDA_ENTRY STV_DEFAULT"
_Z15integrateKernelP4Bodyfi:
.text._Z15integrateKernelP4Bodyfi:
[----:B------:R-:W-:Y:S01]  /*0000*/  LDC R1, c[0x0][0x37c] ;  /* 0x0000df00ff017b82 */ /* 0x000fe20000000800 */
[----:B------:R-:W0:Y:S07]  /*0010*/  S2R R0, SR_TID.X ;  /* 0x0000000000007919 */ /* 0x000e2e0000002100 */
[----:B------:R-:W0:Y:S01]  /*0020*/  S2UR UR4, SR_CTAID.X ;  /* 0x00000000000479c3 */ /* 0x000e220000002500 */
[----:B------:R-:W1:Y:S07]  /*0030*/  LDCU UR5, c[0x0][0x38c] ;  /* 0x00007180ff0577ac */ /* 0x000e6e0008000800 */
[----:B------:R-:W0:Y:S02]  /*0040*/  LDC R5, c[0x0][0x360] ;  /* 0x0000d800ff057b82 */ /* 0x000e240000000800 */
[----:B0-----:R-:W-:-:S05]  /*0050*/  IMAD R5, R5, UR4, R0 ;  /* 0x0000000405057c24 */ /* 0x001fca000f8e0200 */
[----:B-1----:R-:W-:-:S13]  /*0060*/  ISETP.GE.AND P0, PT, R5, UR5, PT ;  /* 0x0000000505007c0c */ /* 0x002fda000bf06270 */
[----:B------:R-:W-:Y:S05]  /*0070*/  @P0 EXIT ;  /* 0x000000000000094d */ /* 0x000fea0003800000 */
[----:B------:R-:W0:Y:S01]  /*0080*/  LDC.64 R2, c[0x0][0x380] ;  /* 0x0000e000ff027b82 */ /* 0x000e220000000a00 */
[----:B------:R-:W1:Y:S01]  /*0090*/  LDCU.64 UR4, c[0x0][0x358] ;  /* 0x00006b00ff0477ac */ /* 0x000e620008000a00 */
[----:B------:R-:W2:Y:S01]  /*00a0*/  LDCU UR6, c[0x0][0x388] ;  /* 0x00007100ff0677ac */ /* 0x000ea20008000800 */
[----:B0-----:R-:W-:-:S05]  /*00b0*/  IMAD.WIDE R2, R5, 0x1c, R2 ;  /* 0x0000001c05027825 */ /* 0x001fca00078e0202 */
[----:B-1----:R-:W2:Y:S04]  /*00c0*/  LDG.E R0, desc[UR4][R2.64+0xc] ;  /* 0x00000c0402007981 */ /* 0x002ea8000c1e1900 */
[----:B------:R-:W2:Y:S04]  /*00d0*/  LDG.E R5, desc[UR4][R2.64] ;  /* 0x0000000402057981 */ /* 0x000ea8000c1e1900 */
[----:B------:R-:W3:Y:S04]  /*00e0*/  LDG.E R4, desc[UR4][R2.64+0x10] ;  /* 0x0000100402047981 */ /* 0x000ee8000c1e1900 */
[----:B------:R-:W3:Y:S04]  /*00f0*/  LDG.E R7, desc[UR4][R2.64+0x4] ;  /* 0x0000040402077981 */ /* 0x000ee8000c1e1900 */
[----:B------:R-:W4:Y:S04]  /*0100*/  LDG.E R6, desc[UR4][R2.64+0x14] ;  /* 0x0000140402067981 */ /* 0x000f28000c1e1900 */
[----:B------:R-:W4:Y:S01]  /*0110*/  LDG.E R9, desc[UR4][R2.64+0x8] ;  /* 0x0000080402097981 */ /* 0x000f22000c1e1900 */
[----:B--2---:R-:W-:-:S05]  /*0120*/  FFMA R5, R0, UR6, R5 ;  /* 0x0000000600057c23 */ /* 0x004fca0008000005 */
[----:B------:R-:W-:Y:S01]  /*0130*/  STG.E desc[UR4][R2.64], R5 ;  /* 0x0000000502007986 */ /* 0x000fe2000c101904 */
[----:B---3--:R-:W-:-:S05]  /*0140*/  FFMA R7, R4, UR6, R7 ;  /* 0x0000000604077c23 */ /* 0x008fca0008000007 */
[----:B------:R-:W-:Y:S01]  /*0150*/  STG.E desc[UR4][R2.64+0x4], R7 ;  /* 0x0000040702007986 */ /* 0x000fe2000c101904 */
[----:B----4-:R-:W-:-:S05]  /*0160*/  FFMA R9, R6, UR6, R9 ;  /* 0x0000000606097c23 */ /* 0x010fca0008000009 */
[----:B------:R-:W-:Y:S01]  /*0170*/  STG.E desc[UR4][R2.64+0x8], R9 ;  /* 0x0000080902007986 */ /* 0x000fe2000c101904 */
[----:B------:R-:W-:Y:S05]  /*0180*/  EXIT ;  /* 0x000000000000794d */ /* 0x000fea0003800000 */
.L_x_0:
[----:B------:R-:W-:-:S00]  /*0190*/  BRA `(.L_x_0) ;  /* 0xfffffffc00fc7947 */ /* 0x000fc0000383ffff */
[----:B------:R-:W-:-:S00]  /*01a0*/  NOP ;  /* 0x0000000000007918 */ /* 0x000fc00000000000 */
        /* <DEDUP_REMOVED lines=13> */
.L_x_8:


//--------------------- .text._Z15bodyForceKernelP4Bodyfi --------------------------
	.section	.text._Z15bodyForceKernelP4Bodyfi,"ax",@progbits
	.align	128
        .global         _Z15bodyForceKernelP4Bodyfi
        .type           _Z15bodyForceKernelP4Bodyfi,@function
        .size           _Z15bodyForceKernelP4Bodyfi,(.L_x_9 - _Z15bodyForceKernelP4Bodyfi)
        .other          _Z15bodyForceKernelP4Bodyfi,@"STO_CUDA_ENTRY STV_DEFAULT"
_Z15bodyForceKernelP4Bodyfi:
.text._Z15bodyForceKernelP4Bodyfi:
[----:B------:R-:W-:Y:S01]  /*0000*/  LDC R1, c[0x0][0x37c] ;  /* 0x0000df00ff017b82 */ /* 0x000fe20000000800 */
[----:B------:R-:W0:Y:S01]  /*0010*/  S2R R10, SR_CTAID.X ;  /* 0x00000000000a7919 */ /* 0x000e220000002500 */
[----:B------:R-:W0:Y:S01]  /*0020*/  LDCU UR14, c[0x0][0x360] ;  /* 0x00006c00ff0e77ac */ /* 0x000e220008000800 */
[----:B------:R-:W0:Y:S01]  /*0030*/  S2R R11, SR_TID.X ;  /* 0x00000000000b7919 */ /* 0x000e220000002100 */
[----:B------:R-:W1:Y:S01]  /*0040*/  LDCU UR6, c[0x0][0x38c] ;  /* 0x00007180ff0677ac */ /* 0x000e620008000800 */
[----:B------:R-:W2:Y:S01]  /*0050*/  LDCU.64 UR10, c[0x0][0x358] ;  /* 0x00006b00ff0a77ac */ /* 0x000ea20008000a00 */
[----:B0-----:R-:W-:-:S05]  /*0060*/  IMAD R10, R10, UR14, R11 ;  /* 0x0000000e0a0a7c24 */ /* 0x001fca000f8e020b */
[----:B-1----:R-:W-:-:S13]  /*0070*/  ISETP.GE.AND P0, PT, R10, UR6, PT ;  /* 0x000000060a007c0c */ /* 0x002fda000bf06270 */
[----:B------:R-:W0:Y:S02]  /*0080*/  @!P0 LDC.64 R2, c[0x0][0x380] ;  /* 0x0000e000ff028b82 */ /* 0x000e240000000a00 */
[----:B0-----:R-:W-:-:S05]  /*0090*/  @!P0 IMAD.WIDE R2, R10, 0x1c, R2 ;  /* 0x0000001c0a028825 */ /* 0x001fca00078e0202 */
[----:B--2---:R0:W5:Y:S04]  /*00a0*/  @!P0 LDG.E R9, desc[UR10][R2.64] ;  /* 0x0000000a02098981 */ /* 0x004168000c1e1900 */
[----:B------:R0:W5:Y:S04]  /*00b0*/  @!P0 LDG.E R8, desc[UR10][R2.64+0x4] ;  /* 0x0000040a02088981 */ /* 0x000168000c1e1900 */
[----:B------:R0:W5:Y:S01]  /*00c0*/  @!P0 LDG.E R0, desc[UR10][R2.64+0x8] ;  /* 0x0000080a02008981 */ /* 0x000162000c1e1900 */
[----:B------:R-:W1:Y:S01]  /*00d0*/  I2F.U32.RP R4, UR14 ;  /* 0x0000000e00047d06 */ /* 0x000e620008209000 */
[----:B------:R-:W-:Y:S01]  /*00e0*/  UMOV UR4, URZ ;  /* 0x000000ff00047c82 */ /* 0x000fe20008000000 */
[----:B------:R-:W-:Y:S01]  /*00f0*/  UIADD3 UR6, UPT, UPT, UR14, -0x1, UR6 ;  /* 0xffffffff0e067890 */ /* 0x000fe2000fffe006 */
[----:B------:R-:W-:Y:S01]  /*0100*/  HFMA2 R18, -RZ, RZ, 0, 0 ;  /* 0x00000000ff127431 */ /* 0x000fe200000001ff */
[----:B------:R-:W-:Y:S01]  /*0110*/  UISETP.NE.U32.AND UP2, UPT, UR14, URZ, UPT ;  /* 0x000000ff0e00728c */ /* 0x000fe2000bf45070 */
[----:B------:R-:W-:-:S03]  /*0120*/  CS2R R16, SRZ ;  /* 0x0000000000107805 */ /* 0x000fc6000001ff00 */
[----:B-1----:R-:W1:Y:S02]  /*0130*/  MUFU.RCP R4, R4 ;  /* 0x0000000400047308 */ /* 0x002e640000001000 */
[----:B-1----:R-:W-:-:S06]  /*0140*/  IADD3 R5, PT, PT, R4, 0xffffffe, RZ ;  /* 0x0ffffffe04057810 */ /* 0x002fcc0007ffe0ff */
[----:B------:R-:W1:Y:S02]  /*0150*/  F2I.FTZ.U32.TRUNC.NTZ R5, R5 ;  /* 0x0000000500057305 */ /* 0x000e64000021f000 */
[----:B-1----:R-:W-:-:S13]  /*0160*/  R2UR UR5, R5 ;  /* 0x00000000050572ca */ /* 0x002fda00000e0000 */
[----:B------:R-:W-:-:S04]  /*0170*/  UIADD3 UR7, UPT, UPT, URZ, -UR5, URZ ;  /* 0x80000005ff077290 */ /* 0x000fc8000fffe0ff */
[----:B------:R-:W-:-:S04]  /*0180*/  UIMAD UR7, UR7, UR14, URZ ;  /* 0x0000000e070772a4 */ /* 0x000fc8000f8e02ff */
[----:B------:R-:W-:-:S04]  /*0190*/  UIMAD.WIDE.U32 UR4, UR5, UR7, UR4 ;  /* 0x00000007050472a5 */ /* 0x000fc8000f8e0004 */
[----:B------:R-:W-:-:S04]  /*01a0*/  UIMAD.WIDE.U32 UR4, UR5, UR6, URZ ;  /* 0x00000006050472a5 */ /* 0x000fc8000f8e00ff */
[----:B------:R-:W-:-:S04]  /*01b0*/  UIADD3 UR4, UPT, UPT, -UR5, URZ, URZ ;  /* 0x000000ff05047290 */ /* 0x000fc8000fffe1ff */
[----:B------:R-:W-:-:S04]  /*01c0*/  UIMAD UR6, UR14, UR4, UR6 ;  /* 0x000000040e0672a4 */ /* 0x000fc8000f8e0206 */
[----:B------:R-:W-:-:S11]  /*01d0*/  UISETP.GE.U32.AND UP0, UPT, UR6, UR14, UPT ;  /* 0x0000000e0600728c */ /* 0x000fd6000bf06070 */
[----:B------:R-:W-:Y:S02]  /*01e0*/  @UP0 UIADD3 UR6, UPT, UPT, UR6, -UR14, URZ ;  /* 0x8000000e06060290 */ /* 0x000fe4000fffe0ff */
[----:B------:R-:W-:Y:S02]  /*01f0*/  @UP0 UIADD3 UR5, UPT, UPT, UR5, 0x1, URZ ;  /* 0x0000000105050890 */ /* 0x000fe4000fffe0ff */
[----:B------:R-:W-:-:S11]  /*0200*/  UISETP.GE.U32.AND UP1, UPT, UR6, UR14, UPT ;  /* 0x0000000e0600728c */ /* 0x000fd6000bf26070 */
[----:B------:R-:W-:Y:S02]  /*0210*/  @UP1 UIADD3 UR5, UPT, UPT, UR5, 0x1, URZ ;  /* 0x0000000105051890 */ /* 0x000fe4000fffe0ff */
[----:B------:R-:W-:-:S04]  /*0220*/  @!UP2 ULOP3.LUT UR5, URZ, UR14, URZ, 0x33, !UPT ;  /* 0x0000000eff05a292 */ /* 0x000fc8000f8e33ff */
[----:B------:R-:W-:-:S09]  /*0230*/  UISETP.GE.AND UP0, UPT, UR5, 0x1, UPT ;  /* 0x000000010500788c */ /* 0x000fd2000bf06270 */
[----:B0-----:R-:W-:Y:S05]  /*0240*/  BRA.U !UP0, `(.L_x_1) ;  /* 0x0000001508f47547 */ /* 0x001fea000b800000 */
[----:B------:R-:W0:Y:S01]  /*0250*/  S2UR UR6, SR_CgaCtaId ;  /* 0x00000000000679c3 */ /* 0x000e220000008800 */
[----:B------:R-:W-:Y:S01]  /*0260*/  UMOV UR4, 0x400 ;  /* 0x0000040000047882 */ /* 0x000fe20000000000 */
[----:B------:R-:W-:Y:S02]  /*0270*/  CS2R R16, SRZ ;  /* 0x0000000000107805 */ /* 0x000fe4000001ff00 */
[----:B------:R-:W-:Y:S01]  /*0280*/  MOV R12, RZ ;  /* 0x000000ff000c7202 */ /* 0x000fe20000000f00 */
[----:B------:R-:W-:Y:S01]  /*0290*/  ULOP3.LUT UR12, UR14, 0x7, URZ, 0xc0, !UPT ;  /* 0x000000070e0c7892 */ /* 0x000fe2000f8ec0ff */
[----:B------:R-:W-:Y:S01]  /*02a0*/  MOV R18, RZ ;  /* 0x000000ff00127202 */ /* 0x000fe20000000f00 */
[----:B------:R-:W-:Y:S02]  /*02b0*/  ULEA UR13, UR14, 0x10, 0x3 ;  /* 0x000000100e0d7891 */ /* 0x000fe4000f8e18ff */
[----:B0-----:R-:W-:-:S03]  /*02c0*/  ULEA UR4, UR6, UR4, 0x18 ;  /* 0x0000000406047291 */ /* 0x001fc6000f8ec0ff */
[----:B------:R-:W-:Y:S01]  /*02d0*/  UMOV UR6, 0xc ;  /* 0x0000000c00067882 */ /* 0x000fe20000000000 */
[----:B------:R-:W-:Y:S02]  /*02e0*/  ULEA UR9, UR14, UR4, 0x2 ;  /* 0x000000040e097291 */ /* 0x000fe4000f8e10ff */
[----:B------:R-:W-:Y:S01]  /*02f0*/  LEA R13, R11, UR4, 0x2 ;  /* 0x000000040b0d7c11 */ /* 0x000fe2000f8e10ff */
[----:B------:R-:W-:-:S12]  /*0300*/  UIMAD UR6, UR14, UR6, 0x1c ;  /* 0x0000001c0e0674a4 */ /* 0x000fd8000f8e0206 */
.L_x_6:
[----:B------:R-:W0:Y:S01]  /*0310*/  LDCU UR4, c[0x0][0x38c] ;  /* 0x00007180ff0477ac */ /* 0x000e220008000800 */
[----:B------:R-:W-:-:S05]  /*0320*/  IMAD R5, R12, UR14, R11 ;  /* 0x0000000e0c057c24 */ /* 0x000fca000f8e020b */
[----:B0-----:R-:W-:-:S13]  /*0330*/  ISETP.GE.AND P0, PT, R5, UR4, PT ;  /* 0x0000000405007c0c */ /* 0x001fda000bf06270 */
[----:B------:R-:W0:Y:S02]  /*0340*/  @!P0 LDC.64 R2, c[0x0][0x380] ;  /* 0x0000e000ff028b82 */ /* 0x000e240000000a00 */
[----:B0-----:R-:W-:-:S05]  /*0350*/  @!P0 IMAD.WIDE R2, R5, 0x1c, R2 ;  /* 0x0000001c05028825 */ /* 0x001fca00078e0202 */
[----:B------:R-:W2:Y:S04]  /*0360*/  @!P0 LDG.E R4, desc[UR10][R2.64] ;  /* 0x0000000a02048981 */ /* 0x000ea8000c1e1900 */
[----:B------:R-:W3:Y:S04]  /*0370*/  @!P0 LDG.E R5, desc[UR10][R2.64+0x4] ;  /* 0x0000040a02058981 */ /* 0x000ee8000c1e1900 */
[----:B------:R-:W4:Y:S04]  /*0380*/  @!P0 LDG.E R6, desc[UR10][R2.64+0x8] ;  /* 0x0000080a02068981 */ /* 0x000f28000c1e1900 */
[----:B------:R-:W4:Y:S01]  /*0390*/  @!P0 LDG.E R7, desc[UR10][R2.64+0x18] ;  /* 0x0000180a02078981 */ /* 0x000f22000c1e1900 */
[----:B------:R-:W-:-:S02]  /*03a0*/  ULEA UR7, UR14, UR9, 0x2 ;  /* 0x000000090e077291 */ /* 0x000fc4000f8e10ff */
[----:B------:R-:W-:-:S04]  /*03b0*/  LEA R20, R11, UR9, 0x2 ;  /* 0x000000090b147c11 */ /* 0x000fc8000f8e10ff */
[----:B------:R-:W-:Y:S01]  /*03c0*/  LEA R15, R11, UR7, 0x2 ;  /* 0x000000070b0f7c11 */ /* 0x000fe2000f8e10ff */
[----:B------:R-:W-:Y:S01]  /*03d0*/  ULEA UR8, UR14, UR7, 0x2 ;  /* 0x000000070e087291 */ /* 0x000fe2000f8e10ff */
[----:B------:R-:W-:-:S05]  /*03e0*/  IADD3 R12, PT, PT, R12, 0x1, RZ ;  /* 0x000000010c0c7810 */ /* 0x000fca0007ffe0ff */
[----:B------:R-:W-:Y:S01]  /*03f0*/  LEA R14, R11, UR8, 0x2 ;  /* 0x000000080b0e7c11 */ /* 0x000fe2000f8e10ff */
[----:B------:R-:W-:Y:S01]  /*0400*/  BSSY.RECONVERGENT B0, `(.L_x_2) ;  /* 0x000015f000007945 */ /* 0x000fe20003800200 */
[----:B------:R-:W-:Y:S01]  /*0410*/  ISETP.NE.AND P1, PT, R12, UR5, PT ;  /* 0x000000050c007c0c */ /* 0x000fe2000bf25270 */
[----:B--2---:R0:W-:Y:S04]  /*0420*/  @!P0 STS [R13], R4 ;  /* 0x000000040d008388 */ /* 0x0041e80000000800 */
[----:B---3--:R0:W-:Y:S04]  /*0430*/  @!P0 STS [R20], R5 ;  /* 0x0000000514008388 */ /* 0x0081e80000000800 */
[----:B----4-:R0:W-:Y:S04]  /*0440*/  @!P0 STS [R15], R6 ;  /* 0x000000060f008388 */ /* 0x0101e80000000800 */
[----:B------:R0:W-:Y:S01]  /*0450*/  @P0 STS [R13], RZ ;  /* 0x000000ff0d000388 */ /* 0x0001e20000000800 */
[----:B------:R-:W-:-:S03]  /*0460*/  @P0 MOV R7, RZ ;  /* 0x000000ff00070202 */ /* 0x000fc60000000f00 */
[----:B------:R0:W-:Y:S04]  /*0470*/  @P0 STS [R20], RZ ;  /* 0x000000ff14000388 */ /* 0x0001e80000000800 */
[----:B------:R0:W-:Y:S01]  /*0480*/  @P0 STS [R15], RZ ;  /* 0x000000ff0f000388 */ /* 0x0001e20000000800 */
[----:B------:R-:W-:-:S03]  /*0490*/  ISETP.GE.AND P0, PT, R10, UR4, PT ;  /* 0x000000040a007c0c */ /* 0x000fc6000bf06270 */
[----:B------:R0:W-:Y:S01]  /*04a0*/  STS [R14], R7 ;  /* 0x000000070e007388 */ /* 0x0001e20000000800 */
[----:B------:R-:W-:Y:S09]  /*04b0*/  BAR.SYNC.DEFER_BLOCKING 0x0 ;  /* 0x0000000000007b1d */ /* 0x000ff20000010000 */
[----:B0-----:R-:W-:Y:S05]  /*04c0*/  @P0 BRA `(.L_x_3) ;  /* 0x0000001400480947 */ /* 0x001fea0003800000 */
[----:B------:R-:W-:Y:S01]  /*04d0*/  UISETP.GE.U32.AND UP0, UPT, UR14, 0x8, UPT ;  /* 0x000000080e00788c */ /* 0x000fe2000bf06070 */
[----:B------:R-:W-:-:S08]  /*04e0*/  UMOV UR4, URZ ;  /* 0x000000ff00047c82 */ /* 0x000fd00008000000 */
[----:B------:R-:W-:Y:S05]  /*04f0*/  BRA.U !UP0, `(.L_x_4) ;  /* 0x0000000908a87547 */ /* 0x000fea000b800000 */
[----:B------:R-:W0:Y:S01]  /*0500*/  S2UR UR8, SR_CgaCtaId ;  /* 0x00000000000879c3 */ /* 0x000e220000008800 */
[----:B------:R-:W-:Y:S01]  /*0510*/  ULOP3.LUT UR4, UR14, 0xfffffff8, URZ, 0xc0, !UPT ;  /* 0xfffffff80e047892 */ /* 0x000fe2000f8ec0ff */
[----:B------:R-:W-:-:S03]  /*0520*/  UMOV UR7, 0x400 ;  /* 0x0000040000077882 */ /* 0x000fc60000000000 */
[----:B------:R-:W-:Y:S02]  /*0530*/  UIADD3 UR4, UPT, UPT, -UR4, URZ, URZ ;  /* 0x000000ff04047290 */ /* 0x000fe4000fffe1ff */
[----:B0-----:R-:W-:-:S12]  /*0540*/  ULEA UR7, UR8, UR7, 0x18 ;  /* 0x0000000708077291 */ /* 0x001fd8000f8ec0ff */
.L_x_5:
[----:B------:R-:W-:Y:S02]  /*0550*/  ULEA UR8, UR14, UR7, 0x2 ;  /* 0x000000070e087291 */ /* 0x000fe4000f8e10ff */
[----:B------:R-:W-:Y:S01]  /*0560*/  MOV R19, UR7 ;  /* 0x0000000700137c02 */ /* 0x000fe20008000f00 */
[----:B------:R-:W0:Y:S01]  /*0570*/  LDS.128 R4, [UR7] ;  /* 0x00000007ff047984 */ /* 0x000e220008000c00 */
[----:B------:R-:W-:-:S03]  /*0580*/  UIADD3 UR4, UPT, UPT, UR4, 0x8, URZ ;  /* 0x0000000804047890 */ /* 0x000fc6000fffe0ff */
[----:B------:R-:W1:Y:S01]  /*0590*/  LDS.64 R14, [R19+UR13+-0x10] ;  /* 0xfffff00d130e7984 */ /* 0x000e620008000a00 */
[----:B------:R-:W-:-:S03]  /*05a0*/  UISETP.NE.AND UP0, UPT, UR4, URZ, UPT ;  /* 0x000000ff0400728c */ /* 0x000fc6000bf05270 */
[----:B------:R-:W2:Y:S04]  /*05b0*/  LDS R3, [UR8] ;  /* 0x00000008ff037984 */ /* 0x000ea80008000800 */
[----:B------:R-:W3:Y:S04]  /*05c0*/  LDS R21, [UR8+0x4] ;  /* 0x00000408ff157984 */ /* 0x000ee80008000800 */
[----:B------:R-:W4:Y:S04]  /*05d0*/  LDS R29, [UR8+0x8] ;  /* 0x00000808ff1d7984 */ /* 0x000f280008000800 */
[----:B------:R-:W-:Y:S01]  /*05e0*/  LDS R24, [R19+UR6+-0x1c] ;  /* 0xffffe40613187984 */ /* 0x000fe20008000800 */
[C---:B0----5:R-:W-:Y:S01]  /*05f0*/  FADD R27, -R9.reuse, R4 ;  /* 0x00000004091b7221 */ /* 0x061fe20000000100 */
[----:B------:R-:W-:Y:S01]  /*0600*/  FADD R5, -R9, R5 ;  /* 0x0000000509057221 */ /* 0x000fe20000000100 */
[C---:B-1----:R-:W-:Y:S01]  /*0610*/  FADD R25, -R0.reuse, R14 ;  /* 0x0000000e00197221 */ /* 0x042fe20000000100 */
[----:B------:R-:W-:Y:S01]  /*0620*/  FADD R23, -R0, R15 ;  /* 0x0000000f00177221 */ /* 0x000fe20000000100 */
[----:B--2---:R-:W-:-:S04]  /*0630*/  FADD R22, -R8, R3 ;  /* 0x0000000308167221 */ /* 0x004fc80000000100 */
[----:B------:R-:W-:Y:S01]  /*0640*/  FMUL R2, R22, R22 ;  /* 0x0000001616027220 */ /* 0x000fe20000400000 */
[----:B---3--:R-:W-:-:S03]  /*0650*/  FADD R21, -R8, R21 ;  /* 0x0000001508157221 */ /* 0x008fc60000000100 */
[----:B------:R-:W-:Y:S01]  /*0660*/  FFMA R2, R27, R27, R2 ;  /* 0x0000001b1b027223 */ /* 0x000fe20000000002 */
[----:B------:R-:W-:-:S03]  /*0670*/  FMUL R20, R21, R21 ;  /* 0x0000001515147220 */ /* 0x000fc60000400000 */
[----:B------:R-:W-:Y:S01]  /*0680*/  FFMA R2, R25, R25, R2 ;  /* 0x0000001919027223 */ /* 0x000fe20000000002 */
[----:B------:R-:W-:-:S03]  /*0690*/  FFMA R20, R5, R5, R20 ;  /* 0x0000000505147223 */ /* 0x000fc60000000014 */
[----:B------:R-:W-:Y:S01]  /*06a0*/  FADD R14, R2, 0.010000000707805156708 ;  /* 0x3c23d70b020e7421 */ /* 0x000fe20000000000 */
[----:B------:R-:W-:Y:S01]  /*06b0*/  FFMA R20, R23, R23, R20 ;  /* 0x0000001717147223 */ /* 0x000fe20000000014 */
[----:B------:R-:W0:Y:S03]  /*06c0*/  LDS.64 R2, [R19+UR13+-0x8] ;  /* 0xfffff80d13027984 */ /* 0x000e260008000a00 */
[----:B------:R-:W-:-:S13]  /*06d0*/  FSETP.GEU.AND P2, PT, |R14|, 1.175494350822287508e-38, PT ;  /* 0x008000000e00780b */ /* 0x000fda0003f4e200 */
[----:B------:R-:W-:-:S04]  /*06e0*/  @!P2 FMUL R14, R14, 16777216 ;  /* 0x4b8000000e0ea820 */ /* 0x000fc80000400000 */
[----:B------:R4:W1:Y:S02]  /*06f0*/  MUFU.RSQ R4, R14 ;  /* 0x0000000e00047308 */ /* 0x0008640000001400 */
[----:B----4-:R-:W-:Y:S01]  /*0700*/  FADD R14, -R8, R29 ;  /* 0x0000001d080e7221 */ /* 0x010fe20000000100 */
[----:B-1----:R-:W-:-:S04]  /*0710*/  @!P2 FMUL R4, R4, 4096 ;  /* 0x458000000404a820 */ /* 0x002fc80000400000 */
[----:B------:R-:W-:-:S04]  /*0720*/  FMUL R15, R4, R4 ;  /* 0x00000004040f7220 */ /* 0x000fc80000400000 */
[----:B------:R-:W-:Y:S01]  /*0730*/  FMUL R26, R4, R15 ;  /* 0x0000000f041a7220 */ /* 0x000fe20000400000 */
[----:B------:R-:W-:Y:S01]  /*0740*/  FADD R15, -R9, R6 ;  /* 0x00000006090f7221 */ /* 0x000fe20000000100 */
[----:B------:R-:W-:Y:S01]  /*0750*/  FMUL R6, R14, R14 ;  /* 0x0000000e0e067220 */ /* 0x000fe20000400000 */
[----:B------:R-:W-:Y:S01]  /*0760*/  FADD R4, R20, 0.010000000707805156708 ;  /* 0x3c23d70b14047421 */ /* 0x000fe20000000000 */
[----:B0-----:R-:W-:Y:S02]  /*0770*/  FADD R20, -R0, R2 ;  /* 0x0000000200147221 */ /* 0x001fe40000000100 */
[----:B------:R-:W-:Y:S01]  /*0780*/  FFMA R29, R15, R15, R6 ;  /* 0x0000000f0f1d7223 */ /* 0x000fe20000000006 */
[----:B------:R-:W-:Y:S01]  /*0790*/  FMUL R6, R24, R26 ;  /* 0x0000001a18067220 */ /* 0x000fe20000400000 */
[----:B------:R-:W-:Y:S01]  /*07a0*/  FSETP.GEU.AND P2, PT, |R4|, 1.175494350822287508e-38, PT ;  /* 0x008000000400780b */ /* 0x000fe20003f4e200 */
[----:B------:R-:W0:Y:S01]  /*07b0*/  LDS R2, [R19+UR6+-0x18] ;  /* 0xffffe80613027984 */ /* 0x000e220008000800 */
[----:B------:R-:W-:Y:S01]  /*07c0*/  FFMA R29, R20, R20, R29 ;  /* 0x00000014141d7223 */ /* 0x000fe2000000001d */
[-C--:B------:R-:W-:Y:S01]  /*07d0*/  FFMA R18, R27, R6.reuse, R18 ;  /* 0x000000061b127223 */ /* 0x080fe20000000012 */
[-C--:B------:R-:W-:Y:S01]  /*07e0*/  FFMA R28, R22, R6.reuse, R17 ;  /* 0x00000006161c7223 */ /* 0x080fe20000000011 */
[----:B------:R-:W1:Y:S01]  /*07f0*/  LDS R27, [UR8+0xc] ;  /* 0x00000c08ff1b7984 */ /* 0x000e620008000800 */
[----:B------:R-:W-:Y:S01]  /*0800*/  FADD R26, R29, 0.010000000707805156708 ;  /* 0x3c23d70b1d1a7421 */ /* 0x000fe20000000000 */
[----:B------:R-:W-:-:S02]  /*0810*/  FFMA R6, R25, R6, R16 ;  /* 0x0000000619067223 */ /* 0x000fc40000000010 */
[----:B------:R-:W2:Y:S02]  /*0820*/  LDS R24, [R19+UR6+-0x14] ;  /* 0xffffec0613187984 */ /* 0x000ea40008000800 */
[----:B------:R-:W-:Y:S02]  /*0830*/  FSETP.GEU.AND P3, PT, |R26|, 1.175494350822287508e-38, PT ;  /* 0x008000001a00780b */ /* 0x000fe40003f6e200 */
[----:B------:R-:W-:-:S04]  /*0840*/  @!P2 FMUL R4, R4, 16777216 ;  /* 0x4b8000000404a820 */ /* 0x000fc80000400000 */
[----:B------:R-:W3:Y:S07]  /*0850*/  MUFU.RSQ R17, R4 ;  /* 0x0000000400117308 */ /* 0x000eee0000001400 */
[----:B------:R-:W-:-:S04]  /*0860*/  @!P3 FMUL R26, R26, 16777216 ;  /* 0x4b8000001a1ab820 */ /* 0x000fc80000400000 */
[----:B------:R4:W0:Y:S01]  /*0870*/  MUFU.RSQ R22, R26 ;  /* 0x0000001a00167308 */ /* 0x0008220000001400 */
[----:B---3--:R-:W-:Y:S01]  /*0880*/  @!P2 FMUL R17, R17, 4096 ;  /* 0x458000001111a820 */ /* 0x008fe20000400000 */
[----:B----4-:R-:W-:-:S03]  /*0890*/  FADD R26, -R0, R3 ;  /* 0x00000003001a7221 */ /* 0x010fc60000000100 */
[----:B------:R-:W-:-:S04]  /*08a0*/  FMUL R16, R17, R17 ;  /* 0x0000001111107220 */ /* 0x000fc80000400000 */
[----:B------:R-:W-:Y:S01]  /*08b0*/  FMUL R17, R17, R16 ;  /* 0x0000001011117220 */ /* 0x000fe20000400000 */
[----:B------:R-:W-:Y:S01]  /*08c0*/  FADD R16, -R9, R7 ;  /* 0x0000000709107221 */ /* 0x000fe20000000100 */
[----:B0-----:R-:W-:Y:S02]  /*08d0*/  @!P3 FMUL R22, R22, 4096 ;  /* 0x458000001616b820 */ /* 0x001fe40000400000 */
[----:B------:R-:W-:Y:S02]  /*08e0*/  FMUL R2, R2, R17 ;  /* 0x0000001102027220 */ /* 0x000fe40000400000 */
[----:B------:R-:W0:Y:S01]  /*08f0*/  LDS R17, [UR8+0x10] ;  /* 0x00001008ff117984 */ /* 0x000e220008000800 */
[C---:B------:R-:W-:Y:S01]  /*0900*/  FMUL R7, R22.reuse, R22 ;  /* 0x0000001616077220 */ /* 0x040fe20000400000 */
[-C--:B------:R-:W-:Y:S01]  /*0910*/  FFMA R18, R5, R2.reuse, R18 ;  /* 0x0000000205127223 */ /* 0x080fe20000000012 */
[-C--:B------:R-:W-:Y:S01]  /*0920*/  FFMA R23, R23, R2.reuse, R6 ;  /* 0x0000000217177223 */ /* 0x080fe20000000006 */
[----:B------:R-:W-:Y:S01]  /*0930*/  FFMA R21, R21, R2, R28 ;  /* 0x0000000215157223 */ /* 0x000fe2000000001c */
[----:B------:R-:W-:Y:S01]  /*0940*/  FMUL R25, R22, R7 ;  /* 0x0000000716197220 */ /* 0x000fe20000400000 */
[----:B-1----:R-:W-:Y:S01]  /*0950*/  FADD R22, -R8, R27 ;  /* 0x0000001b08167221 */ /* 0x002fe20000000100 */
[----:B------:R-:W1:Y:S01]  /*0960*/  LDS.128 R4, [UR7+0x10] ;  /* 0x00001007ff047984 */ /* 0x000e620008000c00 */
[----:B------:R-:W-:Y:S01]  /*0970*/  UIADD3 UR7, UPT, UPT, UR7, 0x20, URZ ;  /* 0x0000002007077890 */ /* 0x000fe2000fffe0ff */
[----:B--2---:R-:W-:Y:S01]  /*0980*/  FMUL R24, R24, R25 ;  /* 0x0000001918187220 */ /* 0x004fe20000400000 */
[----:B------:R-:W-:Y:S01]  /*0990*/  FMUL R25, R22, R22 ;  /* 0x0000001616197220 */ /* 0x000fe20000400000 */
[----:B------:R-:W2:Y:S02]  /*09a0*/  LDS.64 R2, [R19+UR13] ;  /* 0x0000000d13027984 */ /* 0x000ea40008000a00 */
[----:B------:R-:W-:Y:S01]  /*09b0*/  FFMA R27, R15, R24, R18 ;  /* 0x000000180f1b7223 */ /* 0x000fe20000000012 */
[----:B------:R-:W-:Y:S01]  /*09c0*/  FFMA R25, R16, R16, R25 ;  /* 0x0000001010197223 */ /* 0x000fe20000000019 */
[----:B------:R-:W3:Y:S01]  /*09d0*/  LDS R15, [R19+UR6+-0x10] ;  /* 0xfffff006130f7984 */ /* 0x000ee20008000800 */
[-C--:B------:R-:W-:Y:S01]  /*09e0*/  FFMA R21, R14, R24.reuse, R21 ;  /* 0x000000180e157223 */ /* 0x080fe20000000015 */
[----:B------:R-:W-:Y:S01]  /*09f0*/  FFMA R29, R20, R24, R23 ;  /* 0x00000018141d7223 */ /* 0x000fe20000000017 */
[----:B------:R-:W-:Y:S01]  /*0a00*/  FFMA R25, R26, R26, R25 ;  /* 0x0000001a1a197223 */ /* 0x000fe20000000019 */
[----:B------:R-:W-:Y:S03]  /*0a10*/  LDS R18, [R19+UR6+-0xc] ;  /* 0xfffff40613127984 */ /* 0x000fe60008000800 */
[----:B------:R-:W-:-:S05]  /*0a20*/  FADD R25, R25, 0.010000000707805156708 ;  /* 0x3c23d70b19197421 */ /* 0x000fca0000000000 */
[----:B------:R-:W-:-:S13]  /*0a30*/  FSETP.GEU.AND P2, PT, |R25|, 1.175494350822287508e-38, PT ;  /* 0x008000001900780b */ /* 0x000fda0003f4e200 */
[----:B------:R-:W-:Y:S01]  /*0a40*/  @!P2 FMUL R25, R25, 16777216 ;  /* 0x4b8000001919a820 */ /* 0x000fe20000400000 */
[----:B0-----:R-:W-:-:S03]  /*0a50*/  FADD R17, -R8, R17 ;  /* 0x0000001108117221 */ /* 0x001fc60000000100 */
[----:B------:R0:W4:Y:S01]  /*0a60*/  MUFU.RSQ R14, R25 ;  /* 0x00000019000e7308 */ /* 0x0001220000001400 */
[----:B------:R-:W-:Y:S01]  /*0a70*/  FMUL R23, R17, R17 ;  /* 0x0000001111177220 */ /* 0x000fe20000400000 */
[C---:B-1----:R-:W-:Y:S01]  /*0a80*/  FADD R4, -R9.reuse, R4 ;  /* 0x0000000409047221 */ /* 0x042fe20000000100 */
[C---:B------:R-:W-:Y:S01]  /*0a90*/  FADD R6, -R9.reuse, R6 ;  /* 0x0000000609067221 */ /* 0x040fe20000000100 */
[----:B------:R-:W-:Y:S01]  /*0aa0*/  FADD R7, -R9, R7 ;  /* 0x0000000709077221 */ /* 0x000fe20000000100 */
[----:B--2---:R-:W-:Y:S01]  /*0ab0*/  FADD R2, -R0, R2 ;  /* 0x0000000200027221 */ /* 0x004fe20000000100 */
[----:B------:R-:W-:Y:S01]  /*0ac0*/  FFMA R23, R4, R4, R23 ;  /* 0x0000000404177223 */ /* 0x000fe20000000017 */
[----:B0-----:R-:W0:Y:S01]  /*0ad0*/  LDS R25, [UR8+0x18] ;  /* 0x00001808ff197984 */ /* 0x001e220008000800 */
[----:B------:R-:W-:Y:S02]  /*0ae0*/  FADD R3, -R0, R3 ;  /* 0x0000000300037221 */ /* 0x000fe40000000100 */
[----:B------:R-:W-:-:S04]  /*0af0*/  FFMA R23, R2, R2, R23 ;  /* 0x0000000202177223 */ /* 0x000fc80000000017 */
[----:B------:R-:W-:Y:S01]  /*0b00*/  FADD R20, R23, 0.010000000707805156708 ;  /* 0x3c23d70b17147421 */ /* 0x000fe20000000000 */
[----:B----4-:R-:W-:-:S04]  /*0b10*/  @!P2 FMUL R14, R14, 4096 ;  /* 0x458000000e0ea820 */ /* 0x010fc80000400000 */
[----:B------:R-:W-:Y:S01]  /*0b20*/  FSETP.GEU.AND P2, PT, |R20|, 1.175494350822287508e-38, PT ;  /* 0x008000001400780b */ /* 0x000fe20003f4e200 */
[----:B------:R-:W-:-:S04]  /*0b30*/  FMUL R23, R14, R14 ;  /* 0x0000000e0e177220 */ /* 0x000fc80000400000 */
[----:B------:R-:W-:Y:S02]  /*0b40*/  FMUL R14, R14, R23 ;  /* 0x000000170e0e7220 */ /* 0x000fe40000400000 */
[----:B------:R-:W1:Y:S02]  /*0b50*/  LDS R23, [UR8+0x14] ;  /* 0x00001408ff177984 */ /* 0x000e640008000800 */
[----:B---3--:R-:W-:-:S04]  /*0b60*/  FMUL R14, R15, R14 ;  /* 0x0000000e0f0e7220 */ /* 0x008fc80000400000 */
[----:B------:R-:W-:Y:S01]  /*0b70*/  @!P2 FMUL R20, R20, 16777216 ;  /* 0x4b8000001414a820 */ /* 0x000fe20000400000 */
[-C--:B------:R-:W-:Y:S01]  /*0b80*/  FFMA R27, R16, R14.reuse, R27 ;  /* 0x0000000e101b7223 */ /* 0x080fe2000000001b */
[-C--:B------:R-:W-:Y:S01]  /*0b90*/  FFMA R22, R22, R14.reuse, R21 ;  /* 0x0000000e16167223 */ /* 0x080fe20000000015 */
[----:B------:R-:W-:Y:S01]  /*0ba0*/  FFMA R21, R26, R14, R29 ;  /* 0x0000000e1a157223 */ /* 0x000fe2000000001d */
[----:B------:R-:W2:Y:S01]  /*0bb0*/  MUFU.RSQ R16, R20 ;  /* 0x0000001400107308 */ /* 0x000ea20000001400 */
[----:B------:R-:W3:Y:S04]  /*0bc0*/  LDS R29, [UR8+0x1c] ;  /* 0x00001c08ff1d7984 */ /* 0x000ee80008000800 */
[----:B------:R-:W4:Y:S01]  /*0bd0*/  LDS.64 R14, [R19+UR13+0x8] ;  /* 0x0000080d130e7984 */ /* 0x000f220008000a00 */
[----:B0-----:R-:W-:Y:S01]  /*0be0*/  FADD R25, -R8, R25 ;  /* 0x0000001908197221 */ /* 0x001fe20000000100 */
[----:B--2---:R-:W-:-:S04]  /*0bf0*/  @!P2 FMUL R16, R16, 4096 ;  /* 0x458000001010a820 */ /* 0x004fc80000400000 */
[----:B------:R-:W-:-:S04]  /*0c00*/  FMUL R24, R16, R16 ;  /* 0x0000001010187220 */ /* 0x000fc80000400000 */
[----:B------:R-:W-:-:S04]  /*0c10*/  FMUL R24, R16, R24 ;  /* 0x0000001810187220 */ /* 0x000fc80000400000 */
[----:B------:R-:W-:Y:S01]  /*0c20*/  FMUL R18, R18, R24 ;  /* 0x0000001812127220 */ /* 0x000fe20000400000 */
[----:B-1----:R-:W-:-:S03]  /*0c30*/  FADD R23, -R8, R23 ;  /* 0x0000001708177221 */ /* 0x002fc60000000100 */
[-C--:B------:R-:W-:Y:S01]  /*0c40*/  FFMA R27, R4, R18.reuse, R27 ;  /* 0x00000012041b7223 */ /* 0x080fe2000000001b */
[----:B------:R-:W-:Y:S01]  /*0c50*/  FADD R4, -R9, R5 ;  /* 0x0000000509047221 */ /* 0x000fe20000000100 */
[----:B------:R-:W-:Y:S01]  /*0c60*/  FMUL R5, R23, R23 ;  /* 0x0000001717057220 */ /* 0x000fe20000400000 */
[-C--:B------:R-:W-:Y:S01]  /*0c70*/  FFMA R22, R17, R18.reuse, R22 ;  /* 0x0000001211167223 */ /* 0x080fe20000000016 */
[----:B------:R-:W-:Y:S02]  /*0c80*/  FFMA R2, R2, R18, R21 ;  /* 0x0000001202027223 */ /* 0x000fe40000000015 */
[----:B------:R-:W-:Y:S01]  /*0c90*/  FFMA R16, R4, R4, R5 ;  /* 0x0000000404107223 */ /* 0x000fe20000000005 */
[----:B------:R-:W-:Y:S01]  /*0ca0*/  FMUL R5, R25, R25 ;  /* 0x0000001919057220 */ /* 0x000fe20000400000 */
[----:B---3--:R-:W-:Y:S01]  /*0cb0*/  FADD R29, -R8, R29 ;  /* 0x0000001d081d7221 */ /* 0x008fe20000000100 */
[----:B------:R-:W0:Y:S01]  /*0cc0*/  LDS R18, [R19+UR6+-0x8] ;  /* 0xfffff80613127984 */ /* 0x000e220008000800 */
[----:B------:R-:W-:Y:S01]  /*0cd0*/  FFMA R16, R3, R3, R16 ;  /* 0x0000000303107223 */ /* 0x000fe20000000010 */
[----:B------:R-:W-:Y:S01]  /*0ce0*/  FFMA R5, R6, R6, R5 ;  /* 0x0000000606057223 */ /* 0x000fe20000000005 */
[C---:B----4-:R-:W-:Y:S01]  /*0cf0*/  FADD R14, -R0.reuse, R14 ;  /* 0x0000000e000e7221 */ /* 0x050fe20000000100 */
[----:B------:R-:W-:Y:S01]  /*0d00*/  FADD R15, -R0, R15 ;  /* 0x0000000f000f7221 */ /* 0x000fe20000000100 */
[----:B------:R-:W-:Y:S01]  /*0d10*/  FADD R20, R16, 0.010000000707805156708 ;  /* 0x3c23d70b10147421 */ /* 0x000fe20000000000 */
[----:B------:R-:W-:Y:S01]  /*0d20*/  FMUL R16, R29, R29 ;  /* 0x0000001d1d107220 */ /* 0x000fe20000400000 */
[----:B------:R-:W-:-:S03]  /*0d30*/  FFMA R5, R14, R14, R5 ;  /* 0x0000000e0e057223 */ /* 0x000fc60000000005 */
[----:B------:R-:W-:Y:S01]  /*0d40*/  FFMA R16, R7, R7, R16 ;  /* 0x0000000707107223 */ /* 0x000fe20000000010 */
[----:B------:R-:W-:Y:S01]  /*0d50*/  FSETP.GEU.AND P2, PT, |R20|, 1.175494350822287508e-38, PT ;  /* 0x008000001400780b */ /* 0x000fe20003f4e200 */
[----:B------:R-:W-:Y:S02]  /*0d60*/  FADD R28, R5, 0.010000000707805156708 ;  /* 0x3c23d70b051c7421 */ /* 0x000fe40000000000 */
[----:B------:R-:W-:Y:S01]  /*0d70*/  FFMA R16, R15, R15, R16 ;  /* 0x0000000f0f107223 */ /* 0x000fe20000000010 */
[----:B------:R-:W1:Y:S02]  /*0d80*/  LDS R5, [R19+UR6+-0x4] ;  /* 0xfffffc0613057984 */ /* 0x000e640008000800 */
[----:B------:R-:W-:Y:S01]  /*0d90*/  FSETP.GEU.AND P3, PT, |R28|, 1.175494350822287508e-38, PT ;  /* 0x008000001c00780b */ /* 0x000fe20003f6e200 */
[----:B------:R-:W-:Y:S02]  /*0da0*/  FADD R17, R16, 0.010000000707805156708 ;  /* 0x3c23d70b10117421 */ /* 0x000fe40000000000 */
[----:B------:R-:W2:Y:S03]  /*0db0*/  LDS R16, [R19+UR6] ;  /* 0x0000000613107984 */ /* 0x000ea60008000800 */
[----:B------:R-:W-:Y:S01]  /*0dc0*/  FSETP.GEU.AND P4, PT, |R17|, 1.175494350822287508e-38, PT ;  /* 0x008000001100780b */ /* 0x000fe20003f8e200 */
[----:B------:R-:W-:-:S04]  /*0dd0*/  @!P2 FMUL R20, R20, 16777216 ;  /* 0x4b8000001414a820 */ /* 0x000fc80000400000 */
[----:B------:R-:W3:Y:S02]  /*0de0*/  MUFU.RSQ R24, R20 ;  /* 0x0000001400187308 */ /* 0x000ee40000001400 */
[----:B------:R-:W-:-:S06]  /*0df0*/  @!P3 FMUL R28, R28, 16777216 ;  /* 0x4b8000001c1cb820 */ /* 0x000fcc0000400000 */
[----:B------:R-:W-:Y:S01]  /*0e00*/  @!P4 FMUL R17, R17, 16777216 ;  /* 0x4b8000001111c820 */ /* 0x000fe20000400000 */
[----:B------:R-:W4:Y:S08]  /*0e10*/  MUFU.RSQ R21, R28 ;  /* 0x0000001c00157308 */ /* 0x000f300000001400 */
[----:B------:R-:W1:Y:S01]  /*0e20*/  MUFU.RSQ R17, R17 ;  /* 0x0000001100117308 */ /* 0x000e620000001400 */
[----:B---3--:R-:W-:-:S04]  /*0e30*/  @!P2 FMUL R24, R24, 4096 ;  /* 0x458000001818a820 */ /* 0x008fc80000400000 */
[----:B------:R-:W-:-:S04]  /*0e40*/  FMUL R26, R24, R24 ;  /* 0x00000018181a7220 */ /* 0x000fc80000400000 */
[----:B------:R-:W-:Y:S01]  /*0e50*/  FMUL R26, R24, R26 ;  /* 0x0000001a181a7220 */ /* 0x000fe20000400000 */
[----:B----4-:R-:W-:-:S03]  /*0e60*/  @!P3 FMUL R21, R21, 4096 ;  /* 0x458000001515b820 */ /* 0x010fc60000400000 */
[----:B0-----:R-:W-:Y:S01]  /*0e70*/  FMUL R18, R18, R26 ;  /* 0x0000001a12127220 */ /* 0x001fe20000400000 */
[----:B------:R-:W-:Y:S01]  /*0e80*/  FMUL R20, R21, R21 ;  /* 0x0000001515147220 */ /* 0x000fe20000400000 */
[----:B-1----:R-:W-:Y:S02]  /*0e90*/  @!P4 FMUL R17, R17, 4096 ;  /* 0x458000001111c820 */ /* 0x002fe40000400000 */
[----:B------:R-:W-:Y:S01]  /*0ea0*/  FFMA R27, R4, R18, R27 ;  /* 0x00000012041b7223 */ /* 0x000fe2000000001b */
[----:B------:R-:W-:Y:S01]  /*0eb0*/  FMUL R20, R21, R20 ;  /* 0x0000001415147220 */ /* 0x000fe20000400000 */
[-C--:B------:R-:W-:Y:S01]  /*0ec0*/  FFMA R22, R23, R18.reuse, R22 ;  /* 0x0000001217167223 */ /* 0x080fe20000000016 */
[----:B------:R-:W-:Y:S01]  /*0ed0*/  FMUL R4, R17, R17 ;  /* 0x0000001111047220 */ /* 0x000fe20000400000 */
[----:B------:R-:W-:Y:S01]  /*0ee0*/  FFMA R3, R3, R18, R2 ;  /* 0x0000001203037223 */ /* 0x000fe20000000002 */
[----:B------:R-:W-:Y:S02]  /*0ef0*/  FMUL R5, R5, R20 ;  /* 0x0000001405057220 */ /* 0x000fe40000400000 */
[----:B------:R-:W-:-:S02]  /*0f00*/  FMUL R17, R17, R4 ;  /* 0x0000000411117220 */ /* 0x000fc40000400000 */
[-C--:B------:R-:W-:Y:S01]  /*0f10*/  FFMA R6, R6, R5.reuse, R27 ;  /* 0x0000000506067223 */ /* 0x080fe2000000001b */
[----:B------:R-:W-:Y:S01]  /*0f20*/  FFMA R22, R25, R5, R22 ;  /* 0x0000000519167223 */ /* 0x000fe20000000016 */
[----:B--2---:R-:W-:Y:S01]  /*0f30*/  FMUL R16, R16, R17 ;  /* 0x0000001110107220 */ /* 0x004fe20000400000 */
[----:B------:R-:W-:-:S03]  /*0f40*/  FFMA R14, R14, R5, R3 ;  /* 0x000000050e0e7223 */ /* 0x000fc60000000003 */
[-C--:B------:R-:W-:Y:S01]  /*0f50*/  FFMA R18, R7, R16.reuse, R6 ;  /* 0x0000001007127223 */ /* 0x080fe20000000006 */
[-C--:B------:R-:W-:Y:S01]  /*0f60*/  FFMA R17, R29, R16.reuse, R22 ;  /* 0x000000101d117223 */ /* 0x080fe20000000016 */
[----:B------:R-:W-:Y:S01]  /*0f70*/  FFMA R16, R15, R16, R14 ;  /* 0x000000100f107223 */ /* 0x000fe2000000000e */
[----:B------:R-:W-:Y:S06]  /*0f80*/  BRA.U UP0, `(.L_x_5) ;  /* 0xfffffff500707547 */ /* 0x000fec000b83ffff */
[----:B------:R-:W-:-:S12]  /*0f90*/  ULOP3.LUT UR4, UR14, 0x7f8, URZ, 0xc0, !UPT ;  /* 0x000007f80e047892 */ /* 0x000fd8000f8ec0ff */
.L_x_4:
[----:B------:R-:W-:-:S09]  /*0fa0*/  UISETP.NE.AND UP0, UPT, UR12, URZ, UPT ;  /* 0x000000ff0c00728c */ /* 0x000fd2000bf05270 */
[----:B------:R-:W-:Y:S05]  /*0fb0*/  BRA.U !UP0, `(.L_x_3) ;  /* 0x00000009088c7547 */ /* 0x000fea000b800000 */
[----:B------:R-:W0:Y:S01]  /*0fc0*/  S2UR UR8, SR_CgaCtaId ;  /* 0x00000000000879c3 */ /* 0x000e220000008800 */
[----:B------:R-:W-:Y:S01]  /*0fd0*/  UMOV UR7, 0x400 ;  /* 0x0000040000077882 */ /* 0x000fe20000000000 */
[----:B------:R-:W-:Y:S02]  /*0fe0*/  ULEA UR15, UR4, UR9, 0x2 ;  /* 0x00000009040f7291 */ /* 0x000fe4000f8e10ff */
[----:B------:R-:W-:-:S07]  /*0ff0*/  UISETP.NE.AND UP0, UPT, UR12, 0x1, UPT ;  /* 0x000000010c00788c */ /* 0x000fce000bf05270 */
[----:B------:R-:W1:Y:S01]  /*1000*/  LDS R3, [UR15] ;  /* 0x0000000fff037984 */ /* 0x000e620008000800 */
[----:B0-----:R-:W-:Y:S02]  /*1010*/  ULEA UR7, UR8, UR7, 0x18 ;  /* 0x0000000708077291 */ /* 0x001fe4000f8ec0ff */
[----:B------:R-:W-:Y:S02]  /*1020*/  ULEA UR8, UR14, UR9, 0x2 ;  /* 0x000000090e087291 */ /* 0x000fe4000f8e10ff */
[----:B------:R-:W-:Y:S02]  /*1030*/  ULEA UR7, UR4, UR7, 0x2 ;  /* 0x0000000704077291 */ /* 0x000fe4000f8e10ff */
[----:B------:R-:W-:Y:S02]  /*1040*/  ULEA UR16, UR4, UR8, 0x2 ;  /* 0x0000000804107291 */ /* 0x000fe4000f8e10ff */
[----:B------:R-:W-:-:S04]  /*1050*/  ULEA UR8, UR14, UR8, 0x2 ;  /* 0x000000080e087291 */ /* 0x000fc8000f8e10ff */
[----:B------:R-:W-:Y:S01]  /*1060*/  ULEA UR4, UR4, UR8, 0x2 ;  /* 0x0000000804047291 */ /* 0x000fe2000f8e10ff */
[----:B------:R-:W0:Y:S04]  /*1070*/  LDS.128 R4, [UR7] ;  /* 0x00000007ff047984 */ /* 0x000e280008000c00 */
[----:B------:R-:W2:Y:S04]  /*1080*/  LDS R15, [UR16] ;  /* 0x00000010ff0f7984 */ /* 0x000ea80008000800 */
[----:B------:R-:W3:Y:S01]  /*1090*/  LDS R19, [UR4] ;  /* 0x00000004ff137984 */ /* 0x000ee20008000800 */
[----:B-1---5:R-:W-:-:S04]  /*10a0*/  FADD R2, -R8, R3 ;  /* 0x0000000308027221 */ /* 0x022fc80000000100 */
[----:B------:R-:W-:Y:S01]  /*10b0*/  FMUL R14, R2, R2 ;  /* 0x00000002020e7220 */ /* 0x000fe20000400000 */
[----:B0-----:R-:W-:Y:S01]  /*10c0*/  FADD R3, -R9, R4 ;  /* 0x0000000409037221 */ /* 0x001fe20000000100 */
[----:B--2---:R-:W-:-:S03]  /*10d0*/  FADD R15, -R0, R15 ;  /* 0x0000000f000f7221 */ /* 0x004fc60000000100 */
[----:B------:R-:W-:-:S04]  /*10e0*/  FFMA R14, R3, R3, R14 ;  /* 0x00000003030e7223 */ /* 0x000fc8000000000e */
[----:B------:R-:W-:-:S04]  /*10f0*/  FFMA R14, R15, R15, R14 ;  /* 0x0000000f0f0e7223 */ /* 0x000fc8000000000e */
[----:B------:R-:W-:-:S05]  /*1100*/  FADD R14, R14, 0.010000000707805156708 ;  /* 0x3c23d70b0e0e7421 */ /* 0x000fca0000000000 */
[----:B------:R-:W-:-:S13]  /*1110*/  FSETP.GEU.AND P2, PT, |R14|, 1.175494350822287508e-38, PT ;  /* 0x008000000e00780b */ /* 0x000fda0003f4e200 */
[----:B------:R-:W-:-:S04]  /*1120*/  @!P2 FMUL R14, R14, 16777216 ;  /* 0x4b8000000e0ea820 */ /* 0x000fc80000400000 */
[----:B------:R-:W0:Y:S02]  /*1130*/  MUFU.RSQ R4, R14 ;  /* 0x0000000e00047308 */ /* 0x000e240000001400 */
[----:B0-----:R-:W-:-:S04]  /*1140*/  @!P2 FMUL R4, R4, 4096 ;  /* 0x458000000404a820 */ /* 0x001fc80000400000 */
[----:B------:R-:W-:-:S04]  /*1150*/  FMUL R21, R4, R4 ;  /* 0x0000000404157220 */ /* 0x000fc80000400000 */
[----:B------:R-:W-:-:S04]  /*1160*/  FMUL R4, R4, R21 ;  /* 0x0000001504047220 */ /* 0x000fc80000400000 */
[----:B---3--:R-:W-:-:S04]  /*1170*/  FMUL R4, R19, R4 ;  /* 0x0000000413047220 */ /* 0x008fc80000400000 */
[-C--:B------:R-:W-:Y:S01]  /*1180*/  FFMA R18, R3, R4.reuse, R18 ;  /* 0x0000000403127223 */ /* 0x080fe20000000012 */
[-C--:B------:R-:W-:Y:S01]  /*1190*/  FFMA R17, R2, R4.reuse, R17 ;  /* 0x0000000402117223 */ /* 0x080fe20000000011 */
[----:B------:R-:W-:Y:S01]  /*11a0*/  FFMA R16, R15, R4, R16 ;  /* 0x000000040f107223 */ /* 0x000fe20000000010 */
[----:B------:R-:W-:Y:S06]  /*11b0*/  BRA.U !UP0, `(.L_x_3) ;  /* 0x00000009080c7547 */ /* 0x000fec000b800000 */
[----:B------:R-:W0:Y:S01]  /*11c0*/  LDS R3, [UR15+0x4] ;  /* 0x0000040fff037984 */ /* 0x000e220008000800 */
[----:B------:R-:W-:Y:S01]  /*11d0*/  FADD R5, -R9, R5 ;  /* 0x0000000509057221 */ /* 0x000fe20000000100 */
[----:B------:R-:W-:Y:S02]  /*11e0*/  UISETP.NE.AND UP0, UPT, UR12, 0x2, UPT ;  /* 0x000000020c00788c */ /* 0x000fe4000bf05270 */
[----:B------:R-:W1:Y:S04]  /*11f0*/  LDS R15, [UR16+0x4] ;  /* 0x00000410ff0f7984 */ /* 0x000e680008000800 */
[----:B------:R-:W2:Y:S01]  /*1200*/  LDS R14, [UR4+0x4] ;  /* 0x00000404ff0e7984 */ /* 0x000ea20008000800 */
[----:B0-----:R-:W-:-:S04]  /*1210*/  FADD R2, -R8, R3 ;  /* 0x0000000308027221 */ /* 0x001fc80000000100 */
[----:B------:R-:W-:Y:S01]  /*1220*/  FMUL R4, R2, R2 ;  /* 0x0000000202047220 */ /* 0x000fe20000400000 */
[----:B-1----:R-:W-:-:S03]  /*1230*/  FADD R15, -R0, R15 ;  /* 0x0000000f000f7221 */ /* 0x002fc60000000100 */
        /* <DEDUP_REMOVED lines=9> */
[----:B--2---:R-:W-:-:S04]  /*12d0*/  FMUL R3, R14, R3 ;  /* 0x000000030e037220 */ /* 0x004fc80000400000 */
[-C--:B------:R-:W-:Y:S01]  /*12e0*/  FFMA R18, R5, R3.reuse, R18 ;  /* 0x0000000305127223 */ /* 0x080fe20000000012 */
[-C--:B------:R-:W-:Y:S01]  /*12f0*/  FFMA R17, R2, R3.reuse, R17 ;  /* 0x0000000302117223 */ /* 0x080fe20000000011 */
[----:B------:R-:W-:Y:S01]  /*1300*/  FFMA R16, R15, R3, R16 ;  /* 0x000000030f107223 */ /* 0x000fe20000000010 */
[----:B------:R-:W-:Y:S06]  /*1310*/  BRA.U !UP0, `(.L_x_3) ;  /* 0x0000000508b47547 */ /* 0x000fec000b800000 */
[----:B------:R-:W0:Y:S01]  /*1320*/  LDS R3, [UR15+0x8] ;  /* 0x0000080fff037984 */ /* 0x000e220008000800 */
[----:B------:R-:W-:-:S03]  /*1330*/  UISETP.NE.AND UP0, UPT, UR12, 0x3, UPT ;  /* 0x000000030c00788c */ /* 0x000fc6000bf05270 */
[----:B------:R-:W1:Y:S04]  /*1340*/  LDS R5, [UR16+0x8] ;  /* 0x00000810ff057984 */ /* 0x000e680008000800 */
[----:B------:R-:W2:Y:S01]  /*1350*/  LDS R14, [UR4+0x8] ;  /* 0x00000804ff0e7984 */ /* 0x000ea20008000800 */
[----:B0-----:R-:W-:Y:S01]  /*1360*/  FADD R2, -R8, R3 ;  /* 0x0000000308027221 */ /* 0x001fe20000000100 */
[----:B------:R-:W-:-:S03]  /*1370*/  FADD R3, -R9, R6 ;  /* 0x0000000609037221 */ /* 0x000fc60000000100 */
        /* <DEDUP_REMOVED lines=40> */
[----:B------:R-:W1:Y:S04]  /*1600*/  LDS.128 R4, [UR7+0x10] ;  /* 0x00001007ff047984 */ /* 0x000e680008000c00 */
[----:B------:R-:W2:Y:S04]  /*1610*/  LDS R15, [UR16+0x10] ;  /* 0x00001010ff0f7984 */ /* 0x000ea80008000800 */
[----:B------:R-:W3:Y:S01]  /*1620*/  LDS R14, [UR4+0x10] ;  /* 0x00001004ff0e7984 */ /* 0x000ee20008000800 */
[----:B0-----:R-:W-:Y:S01]  /*1630*/  FADD R2, -R8, R3 ;  /* 0x0000000308027221 */ /* 0x001fe20000000100 */
[----:B-1----:R-:W-:-:S03]  /*1640*/  FADD R3, -R9, R4 ;  /* 0x0000000409037221 */ /* 0x002fc60000000100 */
[----:B------:R-:W-:Y:S01]  /*1650*/  FMUL R4, R2, R2 ;  /* 0x0000000202047220 */ /* 0x000fe20000400000 */
        /* <DEDUP_REMOVED lines=37> */
[----:B------:R-:W0:Y:S04]  /*18b0*/  LDS R3, [UR15+0x18] ;  /* 0x0000180fff037984 */ /* 0x000e280008000800 */
        /* <DEDUP_REMOVED lines=18> */
[----:B------:R-:W-:-:S07]  /*19e0*/  FFMA R16, R5, R6, R16 ;  /* 0x0000000605107223 */ /* 0x000fce0000000010 */
.L_x_3:
[----:B------:R-:W-:Y:S05]  /*19f0*/  BSYNC.RECONVERGENT B0 ;  /* 0x0000000000007941 */ /* 0x000fea0003800200 */
.L_x_2:
[----:B------:R-:W-:Y:S06]  /*1a00*/  BAR.SYNC.DEFER_BLOCKING 0x0 ;  /* 0x0000000000007b1d */ /* 0x000fec0000010000 */
[----:B------:R-:W-:Y:S05]  /*1a10*/  @P1 BRA `(.L_x_6) ;  /* 0xffffffe8003c1947 */ /* 0x000fea000383ffff */
.L_x_1:
[----:B------:R-:W-:Y:S05]  /*1a20*/  @P0 EXIT ;  /* 0x000000000000094d */ /* 0x000fea0003800000 */
[----:B------:R-:W0:Y:S01]  /*1a30*/  LDC.64 R2, c[0x0][0x380] ;  /* 0x0000e000ff027b82 */ /* 0x000e220000000a00 */
[----:B------:R-:W1:Y:S01]  /*1a40*/  LDCU UR4, c[0x0][0x388] ;  /* 0x00007100ff0477ac */ /* 0x000e620008000800 */
[----:B0-----:R-:W-:-:S05]  /*1a50*/  IMAD.WIDE R2, R10, 0x1c, R2 ;  /* 0x0000001c0a027825 */ /* 0x001fca00078e0202 */
[----:B------:R-:W1:Y:S04]  /*1a60*/  LDG.E R5, desc[UR10][R2.64+0xc] ;  /* 0x00000c0a02057981 */ /* 0x000e68000c1e1900 */
[----:B-----5:R-:W2:Y:S04]  /*1a70*/  LDG.E R0, desc[UR10][R2.64+0x10] ;  /* 0x0000100a02007981 */ /* 0x020ea8000c1e1900 */
[----:B------:R-:W3:Y:S01]  /*1a80*/  LDG.E R7, desc[UR10][R2.64+0x14] ;  /* 0x0000140a02077981 */ /* 0x000ee2000c1e1900 */
[----:B-1----:R-:W-:Y:S01]  /*1a90*/  FFMA R5, R18, UR4, R5 ;  /* 0x0000000412057c23 */ /* 0x002fe20008000005 */
[----:B--2---:R-:W-:-:S04]  /*1aa0*/  FFMA R17, R17, UR4, R0 ;  /* 0x0000000411117c23 */ /* 0x004fc80008000000 */
[----:B------:R-:W-:Y:S01]  /*1ab0*/  STG.E desc[UR10][R2.64+0xc], R5 ;  /* 0x00000c0502007986 */ /* 0x000fe2000c10190a */
[----:B---3--:R-:W-:-:S03]  /*1ac0*/  FFMA R7, R16, UR4, R7 ;  /* 0x0000000410077c23 */ /* 0x008fc60008000007 */
[----:B------:R-:W-:Y:S04]  /*1ad0*/  STG.E desc[UR10][R2.64+0x10], R17 ;  /* 0x0000101102007986 */ /* 0x000fe8000c10190a */
[----:B------:R-:W-:Y:S01]  /*1ae0*/  STG.E desc[UR10][R2.64+0x14], R7 ;  /* 0x0000140702007986 */ /* 0x000fe2000c10190a */
[----:B------:R-:W-:Y:S05]  /*1af0*/  EXIT ;  /* 0x000000000000794d */ /* 0x000fea0003800000 */
.L_x_7:
        /* <DEDUP_REMOVED lines=16> */
.L_x_9:


//--------------------- .nv.shared._Z15integrateKernelP4Bodyfi --------------------------
	.section	.nv.shared._Z15integrateKernelP4Bodyfi,"aw",@nobits
	.sectionflags	@""
	.align	16
	.zero		1024


//--------------------- .nv.shared.reserved.0     --------------------------
	.section	.nv.shared.reserved.0,"aw",@nobits
	.weak		__nv_reservedSMEM_offset_0_alias
	.size		__nv_reservedSMEM_offset_0_alias, 0, 64
	.other		__nv_reservedSMEM_offset_0_alias,@"STO_CUDA_RESERVED_SHARED STV_DEFAULT"
__nv_reservedSMEM_offset_0_alias:
	.zero		0
	.zero		64


//--------------------- .nv.shared._Z15bodyForceKernelP4Bodyfi --------------------------
	.section	.nv.shared._Z15bodyForceKernelP4Bodyfi,"aw",@nobits
	.sectionflags	@""
	.align	16
	.zero		1024


//--------------------- .nv.constant0._Z15integrateKernelP4Bodyfi --------------------------
	.section	.nv.constant0._Z15integrateKernelP4Bodyfi,"a",@progbits
	.sectionflags	@""
	.align	4
.nv.constant0._Z15integrateKernelP4Bodyfi:
	.zero		912


//--------------------- .nv.constant0._Z15bodyForceKernelP4Bodyfi --------------------------
	.section	.nv.constant0._Z15bodyForceKernelP4Bodyfi,"a",@progbits
	.sectionflags	@""
	.align	4
.nv.constant0._Z15bodyForceKernelP4Bodyfi:
	.zero		912


//--------------------- SYMBOLS --------------------------

	.type		.nv.reservedSmem.offset0,@object
	.size		.nv.reservedSmem.offset0,0x4
	.type		.nv.reservedSmem.cap,@object
	.size		.nv.reservedSmem.cap,0x4
